	.target	sm_80

	.elftype	@"ET_EXEC"


//--------------------- .note.nv.tkinfo           --------------------------
	.section	.note.nv.tkinfo,"",@"SHT_NOTE"
	.sectionflags	@"SHF_NOTE_NV_TKINFO"
	.tkinfo
        /*0018*/ 	.word	0x00000002
        /*0030*/ 	.string	""
        /*0030*/ 	.string	"ptxas"
        /*0030*/ 	.string	"Cuda compilation tools, release 13.0, V13.0.88"
        /*0030*/ 	.string	"Build cuda_13.0.r13.0/compiler.36424714_0"
        /*0030*/ 	.string	"-v  -suppress-debug-info  -lineinfo  -arch sm_80 "



//--------------------- .note.nv.cuinfo           --------------------------
	.section	.note.nv.cuinfo,"",@"SHT_NOTE"
	.sectionflags	@"SHF_NOTE_NV_CUINFO"
        /*0018*/ 	.short	0x0002
        /*001a*/ 	.short	0x0050
        /*001c*/ 	.short	0x0082
	.zero		2


//--------------------- .nv.info                  --------------------------
	.section	.nv.info,"",@"SHT_CUDA_INFO"
	.align	4


	//----- nvinfo : EIATTR_REGCOUNT
	.align		4
        /*0000*/ 	.byte	0x04, 0x2f
        /*0002*/ 	.short	(.L_1 - .L_0)
	.align		4
.L_0:
        /*0004*/ 	.word	index@(matmul_kernel)
        /*0008*/ 	.word	0x000000fe


	//----- nvinfo : EIATTR_FRAME_SIZE
	.align		4
.L_1:
        /*000c*/ 	.byte	0x04, 0x11
        /*000e*/ 	.short	(.L_3 - .L_2)
	.align		4
.L_2:
        /*0010*/ 	.word	index@(matmul_kernel)
        /*0014*/ 	.word	0x00000000


	//----- nvinfo : EIATTR_MIN_STACK_SIZE
	.align		4
.L_3:
        /*0018*/ 	.byte	0x04, 0x12
        /*001a*/ 	.short	(.L_5 - .L_4)
	.align		4
.L_4:
        /*001c*/ 	.word	index@(matmul_kernel)
        /*0020*/ 	.word	0x00000000
.L_5:


//--------------------- .nv.info.matmul_kernel    --------------------------
	.section	.nv.info.matmul_kernel,"",@"SHT_CUDA_INFO"
	.sectionflags	@""
	.align	4


	//----- nvinfo : EIATTR_CUDA_API_VERSION
	.align		4
        /*0000*/ 	.byte	0x04, 0x37
        /*0002*/ 	.short	(.L_7 - .L_6)
.L_6:
        /*0004*/ 	.word	0x00000082


	//----- nvinfo : EIATTR_SW2861232_WAR
	.align		4
.L_7:
        /*0008*/ 	.byte	0x01, 0x35
	.zero		2


	//----- nvinfo : EIATTR_PARAM_CBANK
	.align		4
        /*000c*/ 	.byte	0x04, 0x0a
        /*000e*/ 	.short	(.L_9 - .L_8)
	.align		4
.L_8:
        /*0010*/ 	.word	index@(.nv.constant0.matmul_kernel)
        /*0014*/ 	.short	0x0160
        /*0016*/ 	.short	0x0050


	//----- nvinfo : EIATTR_CBANK_PARAM_SIZE
	.align		4
.L_9:
        /*0018*/ 	.byte	0x03, 0x19
        /*001a*/ 	.short	0x0050


	//----- nvinfo : EIATTR_KPARAM_INFO
	.align		4
        /*001c*/ 	.byte	0x04, 0x17
        /*001e*/ 	.short	(.L_11 - .L_10)
.L_10:
        /*0020*/ 	.word	0x00000000
        /*0024*/ 	.short	0x000d
        /*0026*/ 	.short	0x0048
        /*0028*/ 	.byte	0x00, 0xf4, 0x21, 0x00


	//----- nvinfo : EIATTR_KPARAM_INFO
	.align		4
.L_11:
        /*002c*/ 	.byte	0x04, 0x17
        /*002e*/ 	.short	(.L_13 - .L_12)
.L_12:
        /*0030*/ 	.word	0x00000000
        /*0034*/ 	.short	0x000c
        /*0036*/ 	.short	0x0040
        /*0038*/ 	.byte	0x00, 0xf4, 0x21, 0x00


	//----- nvinfo : EIATTR_KPARAM_INFO
	.align		4
.L_13:
        /*003c*/ 	.byte	0x04, 0x17
        /*003e*/ 	.short	(.L_15 - .L_14)
.L_14:
        /*0040*/ 	.word	0x00000000
        /*0044*/ 	.short	0x000b
        /*0046*/ 	.short	0x0038
        /*0048*/ 	.byte	0x00, 0xf0, 0x11, 0x00


	//----- nvinfo : EIATTR_KPARAM_INFO
	.align		4
.L_15:
        /*004c*/ 	.byte	0x04, 0x17
        /*004e*/ 	.short	(.L_17 - .L_16)
.L_16:
        /*0050*/ 	.word	0x00000000
        /*0054*/ 	.short	0x000a
        /*0056*/ 	.short	0x0034
        /*0058*/ 	.byte	0x00, 0xf0, 0x11, 0x00


	//----- nvinfo : EIATTR_KPARAM_INFO
	.align		4
.L_17:
        /*005c*/ 	.byte	0x04, 0x17
        /*005e*/ 	.short	(.L_19 - .L_18)
.L_18:
        /*0060*/ 	.word	0x00000000
        /*0064*/ 	.short	0x0009
        /*0066*/ 	.short	0x0030
        /*0068*/ 	.byte	0x00, 0xf0, 0x11, 0x00


	//----- nvinfo : EIATTR_KPARAM_INFO
	.align		4
.L_19:
        /*006c*/ 	.byte	0x04, 0x17
        /*006e*/ 	.short	(.L_21 - .L_20)
.L_20:
        /*0070*/ 	.word	0x00000000
        /*0074*/ 	.short	0x0008
        /*0076*/ 	.short	0x002c
        /*0078*/ 	.byte	0x00, 0xf0, 0x11, 0x00


	//----- nvinfo : EIATTR_KPARAM_INFO
	.align		4
.L_21:
        /*007c*/ 	.byte	0x04, 0x17
        /*007e*/ 	.short	(.L_23 - .L_22)
.L_22:
        /*0080*/ 	.word	0x00000000
        /*0084*/ 	.short	0x0007
        /*0086*/ 	.short	0x0028
        /*0088*/ 	.byte	0x00, 0xf0, 0x11, 0x00


	//----- nvinfo : EIATTR_KPARAM_INFO
	.align		4
.L_23:
        /*008c*/ 	.byte	0x04, 0x17
        /*008e*/ 	.short	(.L_25 - .L_24)
.L_24:
        /*0090*/ 	.word	0x00000000
        /*0094*/ 	.short	0x0006
        /*0096*/ 	.short	0x0024
        /*0098*/ 	.byte	0x00, 0xf0, 0x11, 0x00


	//----- nvinfo : EIATTR_KPARAM_INFO
	.align		4
.L_25:
        /*009c*/ 	.byte	0x04, 0x17
        /*009e*/ 	.short	(.L_27 - .L_26)
.L_26:
        /*00a0*/ 	.word	0x00000000
        /*00a4*/ 	.short	0x0005
        /*00a6*/ 	.short	0x0020
        /*00a8*/ 	.byte	0x00, 0xf0, 0x11, 0x00


	//----- nvinfo : EIATTR_KPARAM_INFO
	.align		4
.L_27:
        /*00ac*/ 	.byte	0x04, 0x17
        /*00ae*/ 	.short	(.L_29 - .L_28)
.L_28:
        /*00b0*/ 	.word	0x00000000
        /*00b4*/ 	.short	0x0004
        /*00b6*/ 	.short	0x001c
        /*00b8*/ 	.byte	0x00, 0xf0, 0x11, 0x00


	//----- nvinfo : EIATTR_KPARAM_INFO
	.align		4
.L_29:
        /*00bc*/ 	.byte	0x04, 0x17
        /*00be*/ 	.short	(.L_31 - .L_30)
.L_30:
        /*00c0*/ 	.word	0x00000000
        /*00c4*/ 	.short	0x0003
        /*00c6*/ 	.short	0x0018
        /*00c8*/ 	.byte	0x00, 0xf0, 0x11, 0x00


	//----- nvinfo : EIATTR_KPARAM_INFO
	.align		4
.L_31:
        /*00cc*/ 	.byte	0x04, 0x17
        /*00ce*/ 	.short	(.L_33 - .L_32)
.L_32:
        /*00d0*/ 	.word	0x00000000
        /*00d4*/ 	.short	0x0002
        /*00d6*/ 	.short	0x0010
        /*00d8*/ 	.byte	0x00, 0xf4, 0x21, 0x00


	//----- nvinfo : EIATTR_KPARAM_INFO
	.align		4
.L_33:
        /*00dc*/ 	.byte	0x04, 0x17
        /*00de*/ 	.short	(.L_35 - .L_34)
.L_34:
        /*00e0*/ 	.word	0x00000000
        /*00e4*/ 	.short	0x0001
        /*00e6*/ 	.short	0x0008
        /*00e8*/ 	.byte	0x00, 0xf4, 0x21, 0x00


	//----- nvinfo : EIATTR_KPARAM_INFO
	.align		4
.L_35:
        /*00ec*/ 	.byte	0x04, 0x17
        /*00ee*/ 	.short	(.L_37 - .L_36)
.L_36:
        /*00f0*/ 	.word	0x00000000
        /*00f4*/ 	.short	0x0000
        /*00f6*/ 	.short	0x0000
        /*00f8*/ 	.byte	0x00, 0xf4, 0x21, 0x00


	//----- nvinfo : EIATTR_MAXREG_COUNT
	.align		4
.L_37:
        /*00fc*/ 	.byte	0x03, 0x1b
        /*00fe*/ 	.short	0x00ff


	//----- nvinfo : EIATTR_NUM_BARRIERS
	.align		4
        /*0100*/ 	.byte	0x02, 0x4c
        /*0102*/ 	.byte	0x01
	.zero		1


	//----- nvinfo : EIATTR_MERCURY_ISA_VERSION
	.align		4
        /*0104*/ 	.byte	0x03, 0x5f
        /*0106*/ 	.short	0x0000


	//----- nvinfo : EIATTR_EXIT_INSTR_OFFSETS
	.align		4
        /*0108*/ 	.byte	0x04, 0x1c
        /*010a*/ 	.short	(.L_39 - .L_38)


	//   ....[0]....
.L_38:
        /*010c*/ 	.word	0x00008890


	//   ....[1]....
        /*0110*/ 	.word	0x000088b0


	//----- nvinfo : EIATTR_REQNTID
	.align		4
.L_39:
        /*0114*/ 	.byte	0x04, 0x10
        /*0116*/ 	.short	(.L_41 - .L_40)
.L_40:
        /*0118*/ 	.word	0x00000080
        /*011c*/ 	.word	0x00000001
        /*0120*/ 	.word	0x00000001
.L_41:


//--------------------- .nv.callgraph             --------------------------
	.section	.nv.callgraph,"",@"SHT_CUDA_CALLGRAPH"
	.align	4
	.sectionentsize	8
	.align		4
        /*0000*/ 	.word	0x00000000
	.align		4
        /*0004*/ 	.word	0xffffffff
	.align		4
        /*0008*/ 	.word	0x00000000
	.align		4
        /*000c*/ 	.word	0xfffffffe
	.align		4
        /*0010*/ 	.word	0x00000000
	.align		4
        /*0014*/ 	.word	0xfffffffd
	.align		4
        /*0018*/ 	.word	0x00000000
	.align		4
        /*001c*/ 	.word	0xfffffffc


//--------------------- .nv.rel.action            --------------------------
	.section	.nv.rel.action,"",@"SHT_CUDA_RELOCINFO"
	.align	8
	.sectionentsize	8
        /*0000*/ 	.byte	0x73, 0x00, 0x00, 0x00, 0x00, 0x00, 0x00, 0x00, 0x00, 0x00, 0x00, 0x11, 0x25, 0x00, 0x05, 0x36


//--------------------- .nv.constant0.matmul_kernel --------------------------
	.section	.nv.constant0.matmul_kernel,"a",@progbits
	.sectionflags	@""
	.align	4
.nv.constant0.matmul_kernel:
	.zero		432


//--------------------- .text.matmul_kernel       --------------------------
	.section	.text.matmul_kernel,"ax",@progbits
	.sectioninfo	@"SHI_REGISTERS=254"
	.align	128
        .global         matmul_kernel
        .type           matmul_kernel,@function
        .size           matmul_kernel,(.L_x_4 - matmul_kernel)
        .other          matmul_kernel,@"STO_CUDA_ENTRY STV_DEFAULT"
matmul_kernel:
.text.matmul_kernel:
[----:B------:R-:W-:Y:S02]  /*0000*/  IMAD.MOV.U32 R1, RZ, RZ, c[0x0][0x28] ;  /* 0x00000a00ff017624 */ /* 0x000fe400078e00ff */
[----:B------:R-:W-:Y:S01]  /*0010*/  IMAD.MOV.U32 R0, RZ, RZ, c[0x0][0x17c] ;  /* 0x00005f00ff007624 */ /* 0x000fe200078e00ff */
[----:B------:R-:W1:Y:S01]  /*0020*/  S2R R5, SR_CTAID.X ;  /* 0x0000000000057919 */ /* 0x000e620000002500 */
[----:B------:R-:W-:Y:S01]  /*0030*/  IMAD.MOV.U32 R197, RZ, RZ, c[0x0][0x180] ;  /* 0x00006000ffc57624 */ /* 0x000fe200078e00ff */
[----:B------:R-:W-:Y:S01]  /*0040*/  IABS R12, c[0x0][0x178] ;  /* 0x00005e00000c7a13 */ /* 0x000fe20000000000 */
[----:B------:R-:W-:Y:S01]  /*0050*/  IMAD.MOV.U32 R157, RZ, RZ, c[0x0][0x188] ;  /* 0x00006200ff9d7624 */ /* 0x000fe200078e00ff */
[----:B------:R-:W-:Y:S01]  /*0060*/  IADD3 R0, R0, 0x3f, RZ ;  /* 0x0000003f00007810 */ /* 0x000fe20007ffe0ff */
[----:B------:R-:W2:Y:S01]  /*0070*/  S2R R191, SR_TID.X ;  /* 0x0000000000bf7919 */ /* 0x000ea20000002100 */
[----:B------:R-:W-:Y:S01]  /*0080*/  IADD3 R105, R197, -0x20, RZ ;  /* 0xffffffe0c5697810 */ /* 0x000fe20007ffe0ff */
[C---:B------:R-:W-:Y:S01]  /*0090*/  IMAD.SHL.U32 R228, R157.reuse, 0x4, RZ ;  /* 0x000000049de47824 */ /* 0x040fe200078e00ff */
[----:B------:R-:W-:Y:S01]  /*00a0*/  SHF.R.S32.HI R3, RZ, 0x1f, R0 ;  /* 0x0000001fff037819 */ /* 0x000fe20000011400 */
[----:B------:R-:W-:Y:S01]  /*00b0*/  IMAD R212, R157, 0xc, RZ ;  /* 0x0000000c9dd47824 */ /* 0x000fe200078e02ff */
[----:B------:R-:W-:Y:S01]  /*00c0*/  IADD3 R89, R197, -0x9, RZ ;  /* 0xfffffff7c5597810 */ /* 0x000fe20007ffe0ff */
[----:B------:R-:W-:Y:S01]  /*00d0*/  IMAD R230, R157, 0x3, RZ ;  /* 0x000000039de67824 */ /* 0x000fe200078e02ff */
[----:B------:R-:W-:Y:S01]  /*00e0*/  LEA.HI R3, R3, R0, RZ, 0x6 ;  /* 0x0000000003037211 */ /* 0x000fe200078f30ff */
[C---:B------:R-:W-:Y:S01]  /*00f0*/  IMAD R237, R157.reuse, 0x14, RZ ;  /* 0x000000149ded7824 */ /* 0x040fe200078e02ff */
[----:B------:R-:W-:Y:S01]  /*0100*/  ULDC.64 UR4, c[0x0][0x118] ;  /* 0x0000460000047ab9 */ /* 0x000fe20000000a00 */
[C---:B------:R-:W-:Y:S01]  /*0110*/  IMAD.SHL.U32 R232, R157.reuse, 0x2, RZ ;  /* 0x000000029de87824 */ /* 0x040fe200078e00ff */
[----:B------:R-:W-:Y:S01]  /*0120*/  SHF.R.S32.HI R4, RZ, 0x6, R3 ;  /* 0x00000006ff047819 */ /* 0x000fe20000011403 */
[C---:B------:R-:W-:Y:S01]  /*0130*/  IMAD R226, R157.reuse, 0x5, RZ ;  /* 0x000000059de27824 */ /* 0x040fe200078e02ff */
[----:B------:R-:W-:Y:S01]  /*0140*/  IABS R74, c[0x0][0x17c] ;  /* 0x00005f00004a7a13 */ /* 0x000fe20000000000 */
[C---:B------:R-:W-:Y:S01]  /*0150*/  IMAD R221, R157.reuse, 0x1c, RZ ;  /* 0x0000001c9ddd7824 */ /* 0x040fe200078e02ff */
[-C--:B------:R-:W-:Y:S01]  /*0160*/  IABS R7, R4.reuse ;  /* 0x0000000400077213 */ /* 0x080fe20000000000 */
[C---:B------:R-:W-:Y:S01]  /*0170*/  IMAD R229, R157.reuse, 0x18, RZ ;  /* 0x000000189de57824 */ /* 0x040fe200078e02ff */
[----:B------:R-:W-:Y:S01]  /*0180*/  IABS R10, R4 ;  /* 0x00000004000a7213 */ /* 0x000fe20000000000 */
[C---:B------:R-:W-:Y:S01]  /*0190*/  IMAD R222, R157.reuse, 0x7, RZ ;  /* 0x000000079dde7824 */ /* 0x040fe200078e02ff */
[----:B------:R-:W3:Y:S01]  /*01a0*/  I2F.RP R0, R7 ;  /* 0x0000000700007306 */ /* 0x000ee20000209400 */
[----:B-1----:R-:W-:Y:S01]  /*01b0*/  IABS R8, R5 ;  /* 0x0000000500087213 */ /* 0x002fe20000000000 */
[----:B------:R-:W-:-:S02]  /*01c0*/  IMAD R23, R157, 0x24, RZ ;  /* 0x000000249d177824 */ /* 0x000fc400078e02ff */
[----:B------:R-:W-:Y:S01]  /*01d0*/  IMAD R224, R157, 0x6, RZ ;  /* 0x000000069de07824 */ /* 0x000fe200078e02ff */
[----:B--2---:R-:W-:Y:S01]  /*01e0*/  LOP3.LUT R234, R191, 0x7f, RZ, 0xc0, !PT ;  /* 0x0000007fbfea7812 */ /* 0x004fe200078ec0ff */
[----:B------:R-:W-:Y:S01]  /*01f0*/  IMAD R218, R157, 0x9, RZ ;  /* 0x000000099dda7824 */ /* 0x000fe200078e02ff */
[----:B------:R-:W-:Y:S01]  /*0200*/  LOP3.LUT R210, R191, 0x1f, RZ, 0xc0, !PT ;  /* 0x0000001fbfd27812 */ /* 0x000fe200078ec0ff */
[C---:B------:R-:W-:Y:S02]  /*0210*/  IMAD R27, R157.reuse, 0x2c, RZ ;  /* 0x0000002c9d1b7824 */ /* 0x040fe400078e02ff */
[C---:B------:R-:W-:Y:S02]  /*0220*/  IMAD.SHL.U32 R220, R157.reuse, 0x8, RZ ;  /* 0x000000089ddc7824 */ /* 0x040fe400078e00ff */
[C---:B------:R-:W-:Y:S02]  /*0230*/  IMAD R25, R157.reuse, 0x28, RZ ;  /* 0x000000289d197824 */ /* 0x040fe400078e02ff */
[C---:B------:R-:W-:Y:S01]  /*0240*/  IMAD R214, R157.reuse, 0xb, RZ ;  /* 0x0000000b9dd67824 */ /* 0x040fe200078e02ff */
[----:B---3--:R-:W1:Y:S01]  /*0250*/  MUFU.RCP R0, R0 ;  /* 0x0000000000007308 */ /* 0x008e620000001000 */
[----:B------:R-:W-:-:S02]  /*0260*/  IMAD R31, R157, 0x34, RZ ;  /* 0x000000349d1f7824 */ /* 0x000fc400078e02ff */
[C---:B------:R-:W-:Y:S02]  /*0270*/  IMAD R216, R157.reuse, 0xa, RZ ;  /* 0x0000000a9dd87824 */ /* 0x040fe400078e02ff */
[C---:B------:R-:W-:Y:S02]  /*0280*/  IMAD R29, R157.reuse, 0x30, RZ ;  /* 0x000000309d1d7824 */ /* 0x040fe400078e02ff */
[C---:B------:R-:W-:Y:S02]  /*0290*/  IMAD R251, R157.reuse, 0xd, RZ ;  /* 0x0000000d9dfb7824 */ /* 0x040fe400078e02ff */
[C---:B------:R-:W-:Y:S02]  /*02a0*/  IMAD R35, R157.reuse, 0x3c, RZ ;  /* 0x0000003c9d237824 */ /* 0x040fe400078e02ff */
[C---:B------:R-:W-:Y:S02]  /*02b0*/  IMAD R33, R157.reuse, 0x38, RZ ;  /* 0x000000389d217824 */ /* 0x040fe400078e02ff */
[----:B------:R-:W-:-:S02]  /*02c0*/  IMAD R247, R157, 0xf, RZ ;  /* 0x0000000f9df77824 */ /* 0x000fc400078e02ff */
[C---:B------:R-:W-:Y:S01]  /*02d0*/  IMAD R39, R157.reuse, 0x44, RZ ;  /* 0x000000449d277824 */ /* 0x040fe200078e02ff */
[----:B-1----:R-:W-:Y:S01]  /*02e0*/  IADD3 R2, R0, 0xffffffe, RZ ;  /* 0x0ffffffe00027810 */ /* 0x002fe20007ffe0ff */
[----:B------:R-:W-:Y:S02]  /*02f0*/  IMAD.MOV R0, RZ, RZ, -R10 ;  /* 0x000000ffff007224 */ /* 0x000fe400078e0a0a */
[C---:B------:R-:W-:Y:S01]  /*0300*/  IMAD R249, R157.reuse, 0xe, RZ ;  /* 0x0000000e9df97824 */ /* 0x040fe200078e02ff */
[----:B------:R1:W2:Y:S01]  /*0310*/  F2I.FTZ.U32.TRUNC.NTZ R3, R2 ;  /* 0x0000000200037305 */ /* 0x0002a2000021f000 */
[C---:B------:R-:W-:Y:S02]  /*0320*/  IMAD R243, R157.reuse, 0x11, RZ ;  /* 0x000000119df37824 */ /* 0x040fe400078e02ff */
[C---:B------:R-:W-:Y:S02]  /*0330*/  IMAD R49, R157.reuse, 0x48, RZ ;  /* 0x000000489d317824 */ /* 0x040fe400078e02ff */
[----:B------:R-:W-:-:S02]  /*0340*/  IMAD.SHL.U32 R245, R157, 0x10, RZ ;  /* 0x000000109df57824 */ /* 0x000fc400078e00ff */
[C---:B------:R-:W-:Y:S02]  /*0350*/  IMAD R241, R157.reuse, 0x12, RZ ;  /* 0x000000129df17824 */ /* 0x040fe400078e02ff */
[----:B-1----:R-:W-:Y:S02]  /*0360*/  IMAD.MOV.U32 R2, RZ, RZ, RZ ;  /* 0x000000ffff027224 */ /* 0x002fe400078e00ff */
[C---:B------:R-:W-:Y:S02]  /*0370*/  IMAD R53, R157.reuse, 0x4c, RZ ;  /* 0x0000004c9d357824 */ /* 0x040fe400078e02ff */
[C---:B------:R-:W-:Y:S02]  /*0380*/  IMAD R239, R157.reuse, 0x13, RZ ;  /* 0x000000139def7824 */ /* 0x040fe400078e02ff */
[----:B------:R-:W-:Y:S02]  /*0390*/  IMAD R59, R157, 0x50, RZ ;  /* 0x000000509d3b7824 */ /* 0x000fe400078e02ff */
[----:B--2---:R-:W-:-:S02]  /*03a0*/  IMAD.MOV R6, RZ, RZ, -R3 ;  /* 0x000000ffff067224 */ /* 0x004fc400078e0a03 */
[----:B------:R-:W-:Y:S02]  /*03b0*/  IMAD R235, R157, 0x15, RZ ;  /* 0x000000159deb7824 */ /* 0x000fe400078e02ff */
[----:B------:R-:W-:Y:S02]  /*03c0*/  IMAD R9, R6, R7, RZ ;  /* 0x0000000706097224 */ /* 0x000fe400078e02ff */
[----:B------:R-:W-:Y:S02]  /*03d0*/  IMAD.MOV.U32 R6, RZ, RZ, R8 ;  /* 0x000000ffff067224 */ /* 0x000fe400078e0008 */
[----:B------:R-:W-:-:S04]  /*03e0*/  IMAD.HI.U32 R3, R3, R9, R2 ;  /* 0x0000000903037227 */ /* 0x000fc800078e0002 */
[----:B------:R-:W-:Y:S02]  /*03f0*/  IMAD R233, R157, 0x16, RZ ;  /* 0x000000169de97824 */ /* 0x000fe400078e02ff */
[----:B------:R-:W-:-:S04]  /*0400*/  IMAD.HI.U32 R3, R3, R6, RZ ;  /* 0x0000000603037227 */ /* 0x000fc800078e00ff */
[----:B------:R-:W-:Y:S02]  /*0410*/  IMAD R0, R3, R0, R6 ;  /* 0x0000000003007224 */ /* 0x000fe400078e0206 */
[C---:B------:R-:W-:Y:S02]  /*0420*/  IMAD R63, R157.reuse, 0x5c, RZ ;  /* 0x0000005c9d3f7824 */ /* 0x040fe400078e02ff */
[----:B------:R-:W-:Y:S01]  /*0430*/  IMAD R231, R157, 0x17, RZ ;  /* 0x000000179de77824 */ /* 0x000fe200078e02ff */
[----:B------:R-:W-:Y:S01]  /*0440*/  ISETP.GT.U32.AND P1, PT, R7, R0, PT ;  /* 0x000000000700720c */ /* 0x000fe20003f24070 */
[C---:B------:R-:W-:Y:S02]  /*0450*/  IMAD R65, R157.reuse, 0x60, RZ ;  /* 0x000000609d417824 */ /* 0x040fe400078e02ff */
[C---:B------:R-:W-:Y:S02]  /*0460*/  IMAD R227, R157.reuse, 0x19, RZ ;  /* 0x000000199de37824 */ /* 0x040fe400078e02ff */
[----:B------:R-:W-:-:S02]  /*0470*/  IMAD R225, R157, 0x1a, RZ ;  /* 0x0000001a9de17824 */ /* 0x000fc400078e02ff */
[C---:B------:R-:W-:Y:S02]  /*0480*/  IMAD R223, R157.reuse, 0x1b, RZ ;  /* 0x0000001b9ddf7824 */ /* 0x040fe400078e02ff */
[C---:B------:R-:W-:Y:S02]  /*0490*/  IMAD R67, R157.reuse, 0x74, RZ ;  /* 0x000000749d437824 */ /* 0x040fe400078e02ff */
[----:B------:R-:W-:Y:S02]  /*04a0*/  IMAD R219, R157, 0x1d, RZ ;  /* 0x0000001d9ddb7824 */ /* 0x000fe400078e02ff */
[----:B------:R-:W-:Y:S01]  /*04b0*/  @!P1 IMAD.IADD R0, R0, 0x1, -R7 ;  /* 0x0000000100009824 */ /* 0x000fe200078e0a07 */
[----:B------:R-:W-:Y:S01]  /*04c0*/  @!P1 IADD3 R3, R3, 0x1, RZ ;  /* 0x0000000103039810 */ /* 0x000fe20007ffe0ff */
[C---:B------:R-:W-:Y:S01]  /*04d0*/  IMAD R81, R157.reuse, 0x78, RZ ;  /* 0x000000789d517824 */ /* 0x040fe200078e02ff */
[----:B------:R-:W-:Y:S01]  /*04e0*/  ISETP.NE.AND P1, PT, R4, RZ, PT ;  /* 0x000000ff0400720c */ /* 0x000fe20003f25270 */
[C---:B------:R-:W-:Y:S01]  /*04f0*/  IMAD R217, R157.reuse, 0x1e, RZ ;  /* 0x0000001e9dd97824 */ /* 0x040fe200078e02ff */
[----:B------:R-:W-:Y:S01]  /*0500*/  ISETP.GE.U32.AND P0, PT, R0, R7, PT ;  /* 0x000000070000720c */ /* 0x000fe20003f06070 */
[----:B------:R-:W-:Y:S01]  /*0510*/  IMAD R215, R157, 0x1f, RZ ;  /* 0x0000001f9dd77824 */ /* 0x000fe200078e02ff */
[----:B------:R-:W-:Y:S01]  /*0520*/  LOP3.LUT R0, R5, R4, RZ, 0x3c, !PT ;  /* 0x0000000405007212 */ /* 0x000fe200078e3cff */
[----:B------:R-:W-:-:S02]  /*0530*/  IMAD.SHL.U32 R209, R234, 0x4, RZ ;  /* 0x00000004ead17824 */ /* 0x000fc400078e00ff */
[----:B------:R-:W-:Y:S01]  /*0540*/  IMAD.MOV.U32 R106, RZ, RZ, RZ ;  /* 0x000000ffff6a7224 */ /* 0x000fe200078e00ff */
[----:B------:R-:W-:Y:S01]  /*0550*/  ISETP.GE.AND P2, PT, R0, RZ, PT ;  /* 0x000000ff0000720c */ /* 0x000fe20003f46270 */
[----:B------:R-:W-:Y:S01]  /*0560*/  IMAD.MOV.U32 R0, RZ, RZ, c[0x0][0x178] ;  /* 0x00005e00ff007624 */ /* 0x000fe200078e00ff */
[C---:B------:R-:W-:Y:S01]  /*0570*/  LOP3.LUT R207, R209.reuse, 0x20, RZ, 0x3c, !PT ;  /* 0x00000020d1cf7812 */ /* 0x040fe200078e3cff */
[----:B------:R-:W-:Y:S01]  /*0580*/  IMAD R117, R210, c[0x0][0x18c], RZ ;  /* 0x00006300d2757a24 */ /* 0x000fe200078e02ff */
[----:B------:R-:W-:Y:S01]  /*0590*/  LOP3.LUT R205, R209, 0x40, RZ, 0x3c, !PT ;  /* 0x00000040d1cd7812 */ /* 0x000fe200078e3cff */
[----:B------:R-:W-:Y:S01]  /*05a0*/  IMAD.SHL.U32 R211, R157, 0x20, RZ ;  /* 0x000000209dd37824 */ /* 0x000fe200078e00ff */
[----:B------:R-:W-:Y:S01]  /*05b0*/  IADD3 R0, R0, 0x7f, RZ ;  /* 0x0000007f00007810 */ /* 0x000fe20007ffe0ff */
[----:B------:R-:W-:Y:S01]  /*05c0*/  IMAD.SHL.U32 R213, R117, 0x4, RZ ;  /* 0x0000000475d57824 */ /* 0x000fe200078e00ff */
[----:B------:R-:W-:Y:S02]  /*05d0*/  @P0 IADD3 R3, R3, 0x1, RZ ;  /* 0x0000000103030810 */ /* 0x000fe40007ffe0ff */
[----:B------:R-:W-:-:S03]  /*05e0*/  LOP3.LUT R203, R209, 0x60, RZ, 0x3c, !PT ;  /* 0x00000060d1cb7812 */ /* 0x000fc600078e3cff */
[----:B------:R-:W-:Y:S01]  /*05f0*/  IMAD.MOV.U32 R13, RZ, RZ, R3 ;  /* 0x000000ffff0d7224 */ /* 0x000fe200078e0003 */
[----:B------:R-:W-:-:S03]  /*0600*/  SHF.R.S32.HI R3, RZ, 0x1f, R0 ;  /* 0x0000001fff037819 */ /* 0x000fc60000011400 */
[----:B------:R-:W-:Y:S01]  /*0610*/  @!P2 IMAD.MOV R13, RZ, RZ, -R13 ;  /* 0x000000ffff0da224 */ /* 0x000fe200078e0a0d */
[----:B------:R-:W-:Y:S02]  /*0620*/  LEA.HI R3, R3, R0, RZ, 0x7 ;  /* 0x0000000003037211 */ /* 0x000fe400078f38ff */
[----:B------:R-:W-:-:S04]  /*0630*/  @!P1 LOP3.LUT R13, RZ, R4, RZ, 0x33, !PT ;  /* 0x00000004ff0d9212 */ /* 0x000fc800078e33ff */
[----:B------:R-:W-:Y:S01]  /*0640*/  LEA.HI.SX32 R3, R3, -R13, 0x19 ;  /* 0x8000000d03037211 */ /* 0x000fe200078fcaff */
[----:B------:R-:W-:-:S03]  /*0650*/  IMAD.MOV R6, RZ, RZ, -R13 ;  /* 0x000000ffff067224 */ /* 0x000fc600078e0a0d */
[----:B------:R-:W-:Y:S01]  /*0660*/  IMNMX R11, R3, 0x1, PT ;  /* 0x00000001030b7817 */ /* 0x000fe20003800200 */
[----:B------:R-:W-:-:S03]  /*0670*/  IMAD R14, R4, R6, R5 ;  /* 0x00000006040e7224 */ /* 0x000fc600078e0205 */
[----:B------:R-:W-:Y:S02]  /*0680*/  IABS R7, R11 ;  /* 0x0000000b00077213 */ /* 0x000fe40000000000 */
[----:B------:R-:W-:Y:S02]  /*0690*/  IABS R6, R14 ;  /* 0x0000000e00067213 */ /* 0x000fe40000000000 */
[----:B------:R-:W1:Y:S01]  /*06a0*/  I2F.RP R0, R7 ;  /* 0x0000000700007306 */ /* 0x000e620000209400 */
[----:B------:R-:W-:-:S07]  /*06b0*/  ISETP.NE.AND P4, PT, R11, RZ, PT ;  /* 0x000000ff0b00720c */ /* 0x000fce0003f85270 */
[----:B-1----:R-:W1:Y:S02]  /*06c0*/  MUFU.RCP R0, R0 ;  /* 0x0000000000007308 */ /* 0x002e640000001000 */
[----:B-1----:R-:W-:-:S06]  /*06d0*/  IADD3 R2, R0, 0xffffffe, RZ ;  /* 0x0ffffffe00027810 */ /* 0x002fcc0007ffe0ff */
[----:B------:R1:W2:Y:S02]  /*06e0*/  F2I.FTZ.U32.TRUNC.NTZ R3, R2 ;  /* 0x0000000200037305 */ /* 0x0002a4000021f000 */
[----:B-1----:R-:W-:Y:S02]  /*06f0*/  IMAD.MOV.U32 R2, RZ, RZ, RZ ;  /* 0x000000ffff027224 */ /* 0x002fe400078e00ff */
[----:B--2---:R-:W-:-:S04]  /*0700*/  IMAD.MOV R8, RZ, RZ, -R3 ;  /* 0x000000ffff087224 */ /* 0x004fc800078e0a03 */
[----:B------:R-:W-:Y:S01]  /*0710*/  IMAD.MOV.U32 R4, RZ, RZ, R8 ;  /* 0x000000ffff047224 */ /* 0x000fe200078e0008 */
[----:B------:R-:W-:-:S03]  /*0720*/  IABS R8, R11 ;  /* 0x0000000b00087213 */ /* 0x000fc60000000000 */
[----:B------:R-:W-:Y:S02]  /*0730*/  IMAD R5, R4, R7, RZ ;  /* 0x0000000704057224 */ /* 0x000fe400078e02ff */
[----:B------:R-:W-:Y:S02]  /*0740*/  IMAD.MOV.U32 R4, RZ, RZ, R6 ;  /* 0x000000ffff047224 */ /* 0x000fe400078e0006 */
[----:B------:R-:W-:-:S04]  /*0750*/  IMAD.HI.U32 R3, R3, R5, R2 ;  /* 0x0000000503037227 */ /* 0x000fc800078e0002 */
[----:B------:R-:W-:Y:S02]  /*0760*/  IMAD.MOV R5, RZ, RZ, -R8 ;  /* 0x000000ffff057224 */ /* 0x000fe400078e0a08 */
[----:B------:R-:W-:Y:S01]  /*0770*/  IMAD.HI.U32 R2, R3, R4, RZ ;  /* 0x0000000403027227 */ /* 0x000fe200078e00ff */
[----:B------:R-:W-:-:S03]  /*0780*/  IADD3 R3, R197, -0x2f, RZ ;  /* 0xffffffd1c5037810 */ /* 0x000fc60007ffe0ff */
[----:B------:R-:W-:Y:S01]  /*0790*/  IMAD R0, R2, R5, R4 ;  /* 0x0000000502007224 */ /* 0x000fe200078e0204 */
[----:B------:R-:W-:Y:S02]  /*07a0*/  IADD3 R4, R197, -0x30, RZ ;  /* 0xffffffd0c5047810 */ /* 0x000fe40007ffe0ff */
[----:B------:R-:W-:Y:S02]  /*07b0*/  ISETP.GE.U32.AND P6, PT, R3, 0x7fffffb2, PT ;  /* 0x7fffffb20300780c */ /* 0x000fe40003fc6070 */
[----:B------:R-:W-:Y:S02]  /*07c0*/  ISETP.GT.U32.AND P1, PT, R7, R0, PT ;  /* 0x000000000700720c */ /* 0x000fe40003f24070 */
[----:B------:R-:W-:Y:S02]  /*07d0*/  IADD3 R3, R197, -0x2e, RZ ;  /* 0xffffffd2c5037810 */ /* 0x000fe40007ffe0ff */
[----:B------:R-:W-:Y:S02]  /*07e0*/  SEL R95, RZ, 0x1fffe, P6 ;  /* 0x0001fffeff5f7807 */ /* 0x000fe40003000000 */
[----:B------:R-:W-:-:S02]  /*07f0*/  ISETP.GE.U32.AND P3, PT, R3, 0x7fffffb3, PT ;  /* 0x7fffffb30300780c */ /* 0x000fc40003f66070 */
[----:B------:R-:W-:Y:S02]  /*0800*/  IADD3 R3, R197, -0x2c, RZ ;  /* 0xffffffd4c5037810 */ /* 0x000fe40007ffe0ff */
[----:B------:R-:W-:-:S03]  /*0810*/  SEL R84, RZ, 0x4, P3 ;  /* 0x00000004ff547807 */ /* 0x000fc60001800000 */
[----:B------:R-:W-:Y:S01]  /*0820*/  @!P1 IMAD.IADD R0, R0, 0x1, -R7 ;  /* 0x0000000100009824 */ /* 0x000fe200078e0a07 */
[----:B------:R-:W-:Y:S02]  /*0830*/  @!P1 IADD3 R2, R2, 0x1, RZ ;  /* 0x0000000102029810 */ /* 0x000fe40007ffe0ff */
[----:B------:R-:W-:Y:S02]  /*0840*/  ISETP.GE.U32.AND P1, PT, R4, 0x7fffffb1, PT ;  /* 0x7fffffb10400780c */ /* 0x000fe40003f26070 */
[----:B------:R-:W-:Y:S02]  /*0850*/  ISETP.GE.U32.AND P2, PT, R0, R7, PT ;  /* 0x000000070000720c */ /* 0x000fe40003f46070 */
[----:B------:R-:W-:Y:S02]  /*0860*/  LOP3.LUT R0, R14, R11, RZ, 0x3c, !PT ;  /* 0x0000000b0e007212 */ /* 0x000fe400078e3cff */
[----:B------:R-:W-:Y:S02]  /*0870*/  SEL R94, RZ, 0x1, P1 ;  /* 0x00000001ff5e7807 */ /* 0x000fe40000800000 */
[----:B------:R-:W-:-:S02]  /*0880*/  ISETP.GE.AND P0, PT, R0, RZ, PT ;  /* 0x000000ff0000720c */ /* 0x000fc40003f06270 */
[C---:B------:R-:W-:Y:S02]  /*0890*/  IADD3 R0, R197.reuse, -0x2d, RZ ;  /* 0xffffffd3c5007810 */ /* 0x040fe40007ffe0ff */
[----:B------:R-:W-:-:S03]  /*08a0*/  IADD3 R4, R197, -0x17, RZ ;  /* 0xffffffe9c5047810 */ /* 0x000fc60007ffe0ff */
[----:B------:R-:W-:Y:S02]  /*08b0*/  @P2 IADD3 R2, R2, 0x1, RZ ;  /* 0x0000000102022810 */ /* 0x000fe40007ffe0ff */
[----:B------:R-:W-:Y:S02]  /*08c0*/  ISETP.GE.U32.AND P2, PT, R0, 0x7fffffb4, PT ;  /* 0x7fffffb40000780c */ /* 0x000fe40003f46070 */
[C---:B------:R-:W-:Y:S02]  /*08d0*/  IADD3 R0, R197.reuse, -0x2b, RZ ;  /* 0xffffffd5c5007810 */ /* 0x040fe40007ffe0ff */
[----:B------:R-:W-:Y:S01]  /*08e0*/  @!P0 IMAD.MOV R2, RZ, RZ, -R2 ;  /* 0x000000ffff028224 */ /* 0x000fe200078e0a02 */
[----:B------:R-:W-:Y:S02]  /*08f0*/  @!P4 LOP3.LUT R2, RZ, R11, RZ, 0x33, !PT ;  /* 0x0000000bff02c212 */ /* 0x000fe400078e33ff */
[----:B------:R-:W-:Y:S02]  /*0900*/  ISETP.GE.U32.AND P5, PT, R0, 0x7fffffb6, PT ;  /* 0x7fffffb60000780c */ /* 0x000fe40003fa6070 */
[----:B------:R-:W-:Y:S01]  /*0910*/  IADD3 R0, R197, -0x29, RZ ;  /* 0xffffffd7c5007810 */ /* 0x000fe20007ffe0ff */
[----:B------:R-:W-:Y:S01]  /*0920*/  IMAD.MOV R10, RZ, RZ, -R2 ;  /* 0x000000ffff0a7224 */ /* 0x000fe200078e0a02 */
[----:B------:R-:W-:Y:S01]  /*0930*/  ISETP.GE.U32.AND P0, PT, R3, 0x7fffffb5, PT ;  /* 0x7fffffb50300780c */ /* 0x000fe20003f06070 */
[----:B------:R-:W-:Y:S01]  /*0940*/  IMAD.SHL.U32 R2, R2, 0x40, RZ ;  /* 0x0000004002027824 */ /* 0x000fe200078e00ff */
[----:B------:R-:W-:-:S02]  /*0950*/  ISETP.GE.U32.AND P4, PT, R0, 0x7fffffb8, PT ;  /* 0x7fffffb80000780c */ /* 0x000fc40003f86070 */
[C---:B------:R-:W-:Y:S02]  /*0960*/  IADD3 R0, R197.reuse, -0x27, RZ ;  /* 0xffffffd9c5007810 */ /* 0x040fe40007ffe0ff */
[C---:B------:R-:W-:Y:S02]  /*0970*/  IADD3 R3, R197.reuse, -0x2a, RZ ;  /* 0xffffffd6c5037810 */ /* 0x040fe40007ffe0ff */
[----:B------:R-:W-:Y:S02]  /*0980*/  ISETP.GE.U32.AND P1, PT, R0, 0x7fffffba, PT ;  /* 0x7fffffba0000780c */ /* 0x000fe40003f26070 */
[----:B------:R-:W-:Y:S02]  /*0990*/  IADD3 R0, R197, -0x25, RZ ;  /* 0xffffffdbc5007810 */ /* 0x000fe40007ffe0ff */
[----:B------:R-:W-:Y:S02]  /*09a0*/  ISETP.GE.U32.AND P6, PT, R3, 0x7fffffb7, PT ;  /* 0x7fffffb70300780c */ /* 0x000fe40003fc6070 */
[----:B------:R-:W-:-:S02]  /*09b0*/  ISETP.GE.U32.AND P3, PT, R0, 0x7fffffbc, PT ;  /* 0x7fffffbc0000780c */ /* 0x000fc40003f66070 */
[C---:B------:R-:W-:Y:S02]  /*09c0*/  IADD3 R0, R197.reuse, -0x23, RZ ;  /* 0xffffffddc5007810 */ /* 0x040fe40007ffe0ff */
[C---:B------:R-:W-:Y:S02]  /*09d0*/  IADD3 R3, R197.reuse, -0x28, RZ ;  /* 0xffffffd8c5037810 */ /* 0x040fe40007ffe0ff */
[----:B------:R-:W-:Y:S02]  /*09e0*/  SEL R93, RZ, 0x1, P0 ;  /* 0x00000001ff5d7807 */ /* 0x000fe40000000000 */
[----:B------:R-:W-:Y:S02]  /*09f0*/  ISETP.GE.U32.AND P0, PT, R0, 0x7fffffbe, PT ;  /* 0x7fffffbe0000780c */ /* 0x000fe40003f06070 */
[----:B------:R-:W-:Y:S02]  /*0a00*/  IADD3 R0, R197, -0x24, RZ ;  /* 0xffffffdcc5007810 */ /* 0x000fe40007ffe0ff */
[----:B------:R-:W-:-:S02]  /*0a10*/  SEL R83, RZ, 0x7fff8, P2 ;  /* 0x0007fff8ff537807 */ /* 0x000fc40001000000 */
[----:B------:R-:W-:Y:S02]  /*0a20*/  ISETP.GE.U32.AND P2, PT, R3, 0x7fffffb9, PT ;  /* 0x7fffffb90300780c */ /* 0x000fe40003f46070 */
[----:B------:R-:W-:Y:S02]  /*0a30*/  IADD3 R3, R197, -0x26, RZ ;  /* 0xffffffdac5037810 */ /* 0x000fe40007ffe0ff */
[----:B------:R-:W-:Y:S02]  /*0a40*/  SEL R77, RZ, 0x7fff8, P4 ;  /* 0x0007fff8ff4d7807 */ /* 0x000fe40002000000 */
[----:B------:R-:W-:Y:S02]  /*0a50*/  ISETP.GE.U32.AND P4, PT, R0, 0x7fffffbd, PT ;  /* 0x7fffffbd0000780c */ /* 0x000fe40003f86070 */
[----:B------:R-:W-:Y:S01]  /*0a60*/  SEL R92, RZ, 0x1fffe, P5 ;  /* 0x0001fffeff5c7807 */ /* 0x000fe20002800000 */
[----:B------:R-:W1:Y:S01]  /*0a70*/  I2F.RP R0, R12 ;  /* 0x0000000c00007306 */ /* 0x000e620000209400 */
[----:B------:R-:W-:-:S02]  /*0a80*/  ISETP.GE.U32.AND P5, PT, R3, 0x7fffffbb, PT ;  /* 0x7fffffbb0300780c */ /* 0x000fc40003fa6070 */
[----:B------:R-:W-:Y:S02]  /*0a90*/  IADD3 R3, R197, -0x21, RZ ;  /* 0xffffffdfc5037810 */ /* 0x000fe40007ffe0ff */
[----:B------:R-:W-:Y:S02]  /*0aa0*/  SEL R80, RZ, 0x4, P6 ;  /* 0x00000004ff507807 */ /* 0x000fe40003000000 */
[----:B------:R-:W-:Y:S02]  /*0ab0*/  ISETP.GE.U32.AND P6, PT, R3, 0x7fffffc0, PT ;  /* 0x7fffffc00300780c */ /* 0x000fe40003fc6070 */
[----:B------:R-:W-:Y:S02]  /*0ac0*/  IADD3 R3, R197, -0x22, RZ ;  /* 0xffffffdec5037810 */ /* 0x000fe40007ffe0ff */
[----:B------:R-:W-:Y:S02]  /*0ad0*/  SEL R90, RZ, 0x1fffe, P1 ;  /* 0x0001fffeff5a7807 */ /* 0x000fe40000800000 */
[----:B------:R-:W-:-:S02]  /*0ae0*/  ISETP.GE.U32.AND P1, PT, R3, 0x7fffffbf, PT ;  /* 0x7fffffbf0300780c */ /* 0x000fc40003f26070 */
[C---:B------:R-:W-:Y:S01]  /*0af0*/  IADD3 R3, R197.reuse, -0x18, RZ ;  /* 0xffffffe8c5037810 */ /* 0x040fe20007ffe0ff */
[----:B-1----:R-:W1:Y:S01]  /*0b00*/  MUFU.RCP R0, R0 ;  /* 0x0000000000007308 */ /* 0x002e620000001000 */
[----:B------:R-:W-:Y:S02]  /*0b10*/  SEL R91, RZ, 0x1, P2 ;  /* 0x00000001ff5b7807 */ /* 0x000fe40001000000 */
[----:B------:R-:W-:Y:S02]  /*0b20*/  ISETP.GE.U32.AND P2, PT, R4, 0x7fffffca, PT ;  /* 0x7fffffca0400780c */ /* 0x000fe40003f46070 */
[----:B------:R-:W-:Y:S02]  /*0b30*/  SEL R73, RZ, 0x7fff8, P3 ;  /* 0x0007fff8ff497807 */ /* 0x000fe40001800000 */
[----:B------:R-:W-:Y:S02]  /*0b40*/  IADD3 R4, R197, -0x15, RZ ;  /* 0xffffffebc5047810 */ /* 0x000fe40007ffe0ff */
[----:B------:R-:W-:-:S02]  /*0b50*/  ISETP.GE.U32.AND P3, PT, R3, 0x7fffffc9, PT ;  /* 0x7fffffc90300780c */ /* 0x000fc40003f66070 */
[----:B------:R-:W-:Y:S02]  /*0b60*/  IADD3 R3, R197, -0x16, RZ ;  /* 0xffffffeac5037810 */ /* 0x000fe40007ffe0ff */
[----:B------:R-:W-:Y:S02]  /*0b70*/  SEL R76, RZ, 0x4, P5 ;  /* 0x00000004ff4c7807 */ /* 0x000fe40002800000 */
[----:B------:R-:W-:Y:S02]  /*0b80*/  ISETP.GE.U32.AND P5, PT, R4, 0x7fffffcc, PT ;  /* 0x7fffffcc0400780c */ /* 0x000fe40003fa6070 */
[----:B------:R-:W-:Y:S02]  /*0b90*/  SEL R87, RZ, 0x1fffe, P0 ;  /* 0x0001fffeff577807 */ /* 0x000fe40000000000 */
[----:B------:R-:W-:Y:S02]  /*0ba0*/  ISETP.GE.U32.AND P0, PT, R3, 0x7fffffcb, PT ;  /* 0x7fffffcb0300780c */ /* 0x000fe40003f06070 */
[----:B------:R-:W-:-:S02]  /*0bb0*/  IADD3 R4, R197, -0x14, RZ ;  /* 0xffffffecc5047810 */ /* 0x000fc40007ffe0ff */
[----:B------:R-:W-:Y:S02]  /*0bc0*/  IADD3 R3, R197, -0x13, RZ ;  /* 0xffffffedc5037810 */ /* 0x000fe40007ffe0ff */
[----:B------:R-:W-:Y:S02]  /*0bd0*/  SEL R78, RZ, 0x7fff8, P6 ;  /* 0x0007fff8ff4e7807 */ /* 0x000fe40003000000 */
[----:B------:R-:W-:Y:S02]  /*0be0*/  SEL R88, RZ, 0x1, P4 ;  /* 0x00000001ff587807 */ /* 0x000fe40002000000 */
[----:B------:R-:W-:Y:S02]  /*0bf0*/  ISETP.GE.U32.AND P6, PT, R4, 0x7fffffcd, PT ;  /* 0x7fffffcd0400780c */ /* 0x000fe40003fc6070 */
        /* <DEDUP_REMOVED lines=9> */
[----:B-1----:R-:W-:Y:S02]  /*0c90*/  IADD3 R0, R0, 0xffffffe, RZ ;  /* 0x0ffffffe00007810 */ /* 0x002fe40007ffe0ff */
[----:B------:R-:W-:Y:S02]  /*0ca0*/  SEL R44, RZ, 0x7fff8, P5 ;  /* 0x0007fff8ff2c7807 */ /* 0x000fe40002800000 */
[----:B------:R-:W-:Y:S01]  /*0cb0*/  SEL R8, RZ, 0x1, P3 ;  /* 0x00000001ff087807 */ /* 0x000fe20001800000 */
[----:B------:R1:W2:Y:S01]  /*0cc0*/  F2I.FTZ.U32.TRUNC.NTZ R5, R0 ;  /* 0x0000000000057305 */ /* 0x0002a2000021f000 */
[----:B------:R-:W-:Y:S02]  /*0cd0*/  ISETP.GE.U32.AND P5, PT, R4, 0x7fffffc5, PT ;  /* 0x7fffffc50400780c */ /* 0x000fe40003fa6070 */
[----:B------:R-:W-:Y:S01]  /*0ce0*/  ISETP.GE.U32.AND P3, PT, R3, 0x7fffffc6, PT ;  /* 0x7fffffc60300780c */ /* 0x000fe20003f66070 */
[----:B------:R-:W-:Y:S01]  /*0cf0*/  IMAD.IADD R41, R8, 0x1, R9 ;  /* 0x0000000108297824 */ /* 0x000fe200078e0209 */
[----:B------:R-:W-:-:S02]  /*0d00*/  IADD3 R4, R197, -0x1a, RZ ;  /* 0xffffffe6c5047810 */ /* 0x000fc40007ffe0ff */
[----:B------:R-:W-:Y:S02]  /*0d10*/  IADD3 R3, R197, -0x19, RZ ;  /* 0xffffffe7c5037810 */ /* 0x000fe40007ffe0ff */
[----:B------:R-:W-:Y:S01]  /*0d20*/  SEL R7, RZ, 0x1fffe, P4 ;  /* 0x0001fffeff077807 */ /* 0x000fe20002000000 */
[----:B-1----:R-:W-:Y:S01]  /*0d30*/  IMAD R0, R11, R10, R14 ;  /* 0x0000000a0b007224 */ /* 0x002fe200078e020e */
[----:B------:R-:W-:Y:S02]  /*0d40*/  SEL R43, RZ, 0x4, P0 ;  /* 0x00000004ff2b7807 */ /* 0x000fe40000000000 */
[----:B------:R-:W-:Y:S02]  /*0d50*/  ISETP.GE.U32.AND P4, PT, R4, 0x7fffffc7, PT ;  /* 0x7fffffc70400780c */ /* 0x000fe40003f86070 */
[----:B------:R-:W-:Y:S01]  /*0d60*/  ISETP.GE.U32.AND P0, PT, R3, 0x7fffffc8, PT ;  /* 0x7fffffc80300780c */ /* 0x000fe20003f06070 */
[----:B--2---:R-:W-:Y:S01]  /*0d70*/  IMAD.MOV R15, RZ, RZ, -R5 ;  /* 0x000000ffff0f7224 */ /* 0x004fe200078e0a05 */
[----:B------:R-:W-:-:S02]  /*0d80*/  IADD3 R4, R197, -0x3c, RZ ;  /* 0xffffffc4c5047810 */ /* 0x000fc40007ffe0ff */
[----:B------:R-:W-:Y:S02]  /*0d90*/  IADD3 R3, R197, -0x3b, RZ ;  /* 0xffffffc5c5037810 */ /* 0x000fe40007ffe0ff */
[----:B------:R-:W-:Y:S02]  /*0da0*/  SEL R48, RZ, 0x7fff8, P1 ;  /* 0x0007fff8ff307807 */ /* 0x000fe40000800000 */
[----:B------:R-:W-:Y:S02]  /*0db0*/  SEL R6, RZ, 0x1, P6 ;  /* 0x00000001ff067807 */ /* 0x000fe40003000000 */
[----:B------:R-:W-:Y:S02]  /*0dc0*/  ISETP.GE.U32.AND P1, PT, R4, 0x7fffffa5, PT ;  /* 0x7fffffa50400780c */ /* 0x000fe40003f26070 */
[----:B------:R-:W-:Y:S01]  /*0dd0*/  ISETP.GE.U32.AND P6, PT, R3, 0x7fffffa6, PT ;  /* 0x7fffffa60300780c */ /* 0x000fe20003fc6070 */
[----:B------:R-:W-:Y:S01]  /*0de0*/  IMAD.IADD R45, R6, 0x1, R7 ;  /* 0x00000001062d7824 */ /* 0x000fe200078e0207 */
[----:B------:R-:W-:-:S02]  /*0df0*/  IADD3 R4, R197, -0x3a, RZ ;  /* 0xffffffc6c5047810 */ /* 0x000fc40007ffe0ff */
[----:B------:R-:W-:Y:S02]  /*0e00*/  IADD3 R3, R197, -0x39, RZ ;  /* 0xffffffc7c5037810 */ /* 0x000fe40007ffe0ff */
[----:B------:R-:W-:Y:S02]  /*0e10*/  SEL R11, RZ, 0x1fffe, P3 ;  /* 0x0001fffeff0b7807 */ /* 0x000fe40001800000 */
[----:B------:R-:W-:Y:S02]  /*0e20*/  SEL R47, RZ, 0x4, P2 ;  /* 0x00000004ff2f7807 */ /* 0x000fe40001000000 */
[----:B------:R-:W-:Y:S02]  /*0e30*/  ISETP.GE.U32.AND P3, PT, R4, 0x7fffffa7, PT ;  /* 0x7fffffa70400780c */ /* 0x000fe40003f66070 */
[----:B------:R-:W-:Y:S01]  /*0e40*/  ISETP.GE.U32.AND P2, PT, R3, 0x7fffffa8, PT ;  /* 0x7fffffa80300780c */ /* 0x000fe20003f46070 */
[----:B------:R-:W-:Y:S01]  /*0e50*/  IMAD.IADD R3, R13, 0x1, R0 ;  /* 0x000000010d037824 */ /* 0x000fe200078e0200 */
[----:B------:R-:W-:Y:S01]  /*0e60*/  IADD3 R4, R197, -0x3f, RZ ;  /* 0xffffffc1c5047810 */ /* 0x000fe20007ffe0ff */
[----:B------:R-:W-:Y:S01]  /*0e70*/  IMAD R13, R15, R12, RZ ;  /* 0x0000000c0f0d7224 */ /* 0x000fe200078e02ff */
[----:B------:R-:W-:Y:S01]  /*0e80*/  SEL R10, RZ, 0x1, P5 ;  /* 0x00000001ff0a7807 */ /* 0x000fe20002800000 */
[----:B------:R-:W-:Y:S01]  /*0e90*/  IMAD R0, R3, 0x80, R234 ;  /* 0x0000008003007824 */ /* 0x000fe200078e02ea */
[----:B------:R-:W-:Y:S01]  /*0ea0*/  ISETP.GE.U32.AND P5, PT, R4, 0x7fffffa2, PT ;  /* 0x7fffffa20400780c */ /* 0x000fe20003fa6070 */
[----:B------:R-:W-:Y:S01]  /*0eb0*/  IMAD.MOV.U32 R4, RZ, RZ, RZ ;  /* 0x000000ffff047224 */ /* 0x000fe200078e00ff */
[----:B------:R-:W-:Y:S01]  /*0ec0*/  SEL R52, RZ, 0x7fff8, P0 ;  /* 0x0007fff8ff347807 */ /* 0x000fe20000000000 */
[----:B------:R-:W-:Y:S01]  /*0ed0*/  IMAD.IADD R50, R10, 0x1, R11 ;  /* 0x000000010a327824 */ /* 0x000fe200078e020b */
[----:B------:R-:W-:Y:S01]  /*0ee0*/  IABS R3, R0 ;  /* 0x0000000000037213 */ /* 0x000fe20000000000 */
[----:B------:R-:W-:Y:S01]  /*0ef0*/  IMAD.HI.U32 R4, R5, R13, R4 ;  /* 0x0000000d05047227 */ /* 0x000fe200078e0004 */
[----:B------:R-:W-:-:S02]  /*0f00*/  IADD3 R5, R197, -0x3d, RZ ;  /* 0xffffffc3c5057810 */ /* 0x000fc40007ffe0ff */
[----:B------:R-:W-:Y:S02]  /*0f10*/  SEL R100, RZ, 0x1fffe, P5 ;  /* 0x0001fffeff647807 */ /* 0x000fe40002800000 */
[----:B------:R-:W-:Y:S01]  /*0f20*/  ISETP.GE.U32.AND P0, PT, R5, 0x7fffffa4, PT ;  /* 0x7fffffa40500780c */ /* 0x000fe20003f06070 */
[----:B------:R-:W-:Y:S01]  /*0f30*/  IMAD.HI.U32 R4, R4, R3, RZ ;  /* 0x0000000304047227 */ /* 0x000fe200078e00ff */
[----:B------:R-:W-:Y:S02]  /*0f40*/  IADD3 R5, R197, -0x37, RZ ;  /* 0xffffffc9c5057810 */ /* 0x000fe40007ffe0ff */
[----:B------:R-:W-:Y:S01]  /*0f50*/  SEL R101, RZ, 0x1fffe, P6 ;  /* 0x0001fffeff657807 */ /* 0x000fe20003000000 */
[----:B------:R-:W-:Y:S01]  /*0f60*/  IMAD.MOV R4, RZ, RZ, -R4 ;  /* 0x000000ffff047224 */ /* 0x000fe200078e0a04 */
[----:B------:R-:W-:Y:S02]  /*0f70*/  ISETP.GE.U32.AND P6, PT, R5, 0x7fffffaa, PT ;  /* 0x7fffffaa0500780c */ /* 0x000fe40003fc6070 */
[----:B------:R-:W-:Y:S01]  /*0f80*/  IADD3 R5, R197, -0x38, RZ ;  /* 0xffffffc8c5057810 */ /* 0x000fe20007ffe0ff */
[----:B------:R-:W-:Y:S01]  /*0f90*/  IMAD R3, R12, R4, R3 ;  /* 0x000000040c037224 */ /* 0x000fe200078e0203 */
[----:B------:R-:W-:-:S02]  /*0fa0*/  SEL R102, RZ, 0x1, P1 ;  /* 0x00000001ff667807 */ /* 0x000fc40000800000 */
[----:B------:R-:W-:Y:S02]  /*0fb0*/  IADD3 R13, R197, -0x3e, RZ ;  /* 0xffffffc2c50d7810 */ /* 0x000fe40007ffe0ff */
[----:B------:R-:W-:Y:S01]  /*0fc0*/  ISETP.GT.U32.AND P5, PT, R12, R3, PT ;  /* 0x000000030c00720c */ /* 0x000fe20003fa4070 */
[----:B------:R-:W-:Y:S01]  /*0fd0*/  IMAD.IADD R101, R102, 0x1, R101 ;  /* 0x0000000166657824 */ /* 0x000fe200078e0265 */
[----:B------:R-:W-:Y:S02]  /*0fe0*/  ISETP.GE.U32.AND P1, PT, R5, 0x7fffffa9, PT ;  /* 0x7fffffa90500780c */ /* 0x000fe40003f26070 */
[C---:B------:R-:W-:Y:S02]  /*0ff0*/  IADD3 R4, R197.reuse, -0x36, RZ ;  /* 0xffffffcac5047810 */ /* 0x040fe40007ffe0ff */
[----:B------:R-:W-:Y:S02]  /*1000*/  IADD3 R5, R197, -0x33, RZ ;  /* 0xffffffcdc5057810 */ /* 0x000fe40007ffe0ff */
[----:B------:R-:W-:-:S02]  /*1010*/  SEL R51, RZ, 0x4, P4 ;  /* 0x00000004ff337807 */ /* 0x000fc40002000000 */
[----:B------:R-:W-:Y:S02]  /*1020*/  SEL R86, RZ, 0x4, P3 ;  /* 0x00000004ff567807 */ /* 0x000fe40001800000 */
[----:B------:R-:W-:Y:S01]  /*1030*/  ISETP.GE.U32.AND P4, PT, R13, 0x7fffffa3, PT ;  /* 0x7fffffa30d00780c */ /* 0x000fe20003f86070 */
[----:B------:R-:W-:Y:S01]  /*1040*/  @!P5 IMAD.IADD R3, R3, 0x1, -R12 ;  /* 0x000000010303d824 */ /* 0x000fe200078e0a0c */
        /* <DEDUP_REMOVED lines=9> */
[----:B------:R-:W-:-:S02]  /*10e0*/  ISETP.GT.U32.AND P5, PT, R12, R3, PT ;  /* 0x000000030c00720c */ /* 0x000fc40003fa4070 */
[----:B------:R-:W-:Y:S02]  /*10f0*/  SEL R97, RZ, 0x1, P4 ;  /* 0x00000001ff617807 */ /* 0x000fe40002000000 */
[----:B------:R-:W-:Y:S02]  /*1100*/  ISETP.GE.AND P4, PT, R0, RZ, PT ;  /* 0x000000ff0000720c */ /* 0x000fe40003f86270 */
[----:B------:R-:W-:Y:S02]  /*1110*/  SEL R69, RZ, 0x4, P6 ;  /* 0x00000004ff457807 */ /* 0x000fe40003000000 */
[----:B------:R-:W-:Y:S02]  /*1120*/  ISETP.NE.AND P6, PT, RZ, c[0x0][0x178], PT ;  /* 0x00005e00ff007a0c */ /* 0x000fe40003fc5270 */
[C---:B------:R-:W-:Y:S02]  /*1130*/  IADD3 R13, R197.reuse, -0x35, RZ ;  /* 0xffffffcbc50d7810 */ /* 0x040fe40007ffe0ff */
[----:B------:R-:W-:Y:S01]  /*1140*/  IADD3 R4, R197, -0x1f, RZ ;  /* 0xffffffe1c5047810 */ /* 0x000fe20007ffe0ff */
[----:B------:R-:W-:Y:S01]  /*1150*/  @!P5 IMAD.IADD R3, R3, 0x1, -R12 ;  /* 0x000000010303d824 */ /* 0x000fe200078e0a0c */
[----:B------:R-:W-:-:S02]  /*1160*/  SEL R85, RZ, 0x7fff8, P2 ;  /* 0x0007fff8ff557807 */ /* 0x000fc40001000000 */
[----:B------:R-:W-:Y:S01]  /*1170*/  SEL R99, RZ, 0x1, P1 ;  /* 0x00000001ff637807 */ /* 0x000fe20000800000 */
[----:B------:R-:W-:Y:S01]  /*1180*/  @!P4 IMAD.MOV R3, RZ, RZ, -R3 ;  /* 0x000000ffff03c224 */ /* 0x000fe200078e0a03 */
[----:B------:R-:W-:Y:S02]  /*1190*/  ISETP.GE.U32.AND P2, PT, R13, 0x7fffffac, PT ;  /* 0x7fffffac0d00780c */ /* 0x000fe40003f46070 */
[----:B------:R-:W-:Y:S01]  /*11a0*/  ISETP.GE.U32.AND P1, PT, R4, 0x7fffffc2, PT ;  /* 0x7fffffc20400780c */ /* 0x000fe20003f26070 */
[----:B------:R-:W-:Y:S01]  /*11b0*/  IMAD.IADD R98, R99, 0x1, R98 ;  /* 0x0000000163627824 */ /* 0x000fe200078e0262 */
[----:B------:R-:W-:Y:S02]  /*11c0*/  IADD3 R4, R197, -0x1d, RZ ;  /* 0xffffffe3c5047810 */ /* 0x000fe40007ffe0ff */
[----:B------:R-:W-:Y:S02]  /*11d0*/  SEL R70, RZ, 0x7fff8, P2 ;  /* 0x0007fff8ff467807 */ /* 0x000fe40001000000 */
[----:B------:R-:W-:-:S02]  /*11e0*/  ISETP.GE.U32.AND P2, PT, R4, 0x7fffffc4, PT ;  /* 0x7fffffc40400780c */ /* 0x000fc40003f46070 */
[C---:B------:R-:W-:Y:S02]  /*11f0*/  IADD3 R4, R197.reuse, -0x10, RZ ;  /* 0xfffffff0c5047810 */ /* 0x040fe40007ffe0ff */
[----:B------:R-:W-:Y:S02]  /*1200*/  @!P6 LOP3.LUT R3, RZ, c[0x0][0x178], RZ, 0x33, !PT ;  /* 0x00005e00ff03ea12 */ /* 0x000fe400078e33ff */
[----:B------:R-:W-:Y:S02]  /*1210*/  SEL R96, RZ, 0x1fffe, P0 ;  /* 0x0001fffeff607807 */ /* 0x000fe40000000000 */
[----:B------:R-:W-:Y:S01]  /*1220*/  IADD3 R5, R197, -0x1e, RZ ;  /* 0xffffffe2c5057810 */ /* 0x000fe20007ffe0ff */
[----:B------:R-:W-:Y:S01]  /*1230*/  IMAD R3, R3, c[0x0][0x184], RZ ;  /* 0x0000610003037a24 */ /* 0x000fe200078e02ff */
[----:B------:R-:W-:Y:S01]  /*1240*/  ISETP.GE.U32.AND P0, PT, R4, 0x7fffffd1, PT ;  /* 0x7fffffd10400780c */ /* 0x000fe20003f06070 */
[----:B------:R-:W-:Y:S01]  /*1250*/  IMAD.IADD R96, R97, 0x1, R96 ;  /* 0x0000000161607824 */ /* 0x000fe200078e0260 */
[----:B------:R-:W-:Y:S01]  /*1260*/  IADD3 R4, R197, -0xd, RZ ;  /* 0xfffffff3c5047810 */ /* 0x000fe20007ffe0ff */
[----:B------:R-:W-:Y:S01]  /*1270*/  IMAD.SHL.U32 R68, R3, 0x4, RZ ;  /* 0x0000000403447824 */ /* 0x000fe200078e00ff */
[----:B------:R-:W-:-:S02]  /*1280*/  SEL R71, RZ, 0x4, P3 ;  /* 0x00000004ff477807 */ /* 0x000fc40001800000 */
[----:B------:R-:W-:Y:S02]  /*1290*/  ISETP.GE.U32.AND P3, PT, R5, 0x7fffffc3, PT ;  /* 0x7fffffc30500780c */ /* 0x000fe40003f66070 */
[C---:B------:R-:W-:Y:S02]  /*12a0*/  IADD3 R5, R197.reuse, -0x4, RZ ;  /* 0xfffffffcc5057810 */ /* 0x040fe40007ffe0ff */
[----:B------:R-:W-:Y:S02]  /*12b0*/  ISETP.GE.U32.AND P5, PT, R4, 0x7fffffd4, PT ;  /* 0x7fffffd40400780c */ /* 0x000fe40003fa6070 */
[C---:B------:R-:W-:Y:S02]  /*12c0*/  IADD3 R4, R197.reuse, -0x1, RZ ;  /* 0xffffffffc5047810 */ /* 0x040fe40007ffe0ff */
[----:B------:R-:W-:Y:S02]  /*12d0*/  IADD3 R12, R197, -0x31, RZ ;  /* 0xffffffcfc50c7810 */ /* 0x000fe40007ffe0ff */
[----:B------:R-:W-:-:S02]  /*12e0*/  SEL R56, RZ, 0x1fffe, P1 ;  /* 0x0001fffeff387807 */ /* 0x000fc40000800000 */
[----:B------:R-:W-:Y:S02]  /*12f0*/  ISETP.GE.U32.AND P1, PT, R5, 0x7fffffdd, PT ;  /* 0x7fffffdd0500780c */ /* 0x000fe40003f26070 */
[----:B------:R-:W-:Y:S02]  /*1300*/  IADD3 R5, R197, -0x5, RZ ;  /* 0xfffffffbc5057810 */ /* 0x000fe40007ffe0ff */
[----:B------:R-:W-:Y:S02]  /*1310*/  ISETP.GE.U32.AND P4, PT, R4, 0x7fffffe0, PT ;  /* 0x7fffffe00400780c */ /* 0x000fe40003f86070 */
[----:B------:R-:W-:Y:S02]  /*1320*/  ISETP.GE.U32.AND P6, PT, R12, 0x7fffffb0, PT ;  /* 0x7fffffb00c00780c */ /* 0x000fe40003fc6070 */
[----:B------:R-:W-:Y:S02]  /*1330*/  SEL R54, RZ, 0x4, P3 ;  /* 0x00000004ff367807 */ /* 0x000fe40001800000 */
[----:B------:R-:W-:-:S02]  /*1340*/  IADD3 R4, P3, R68, c[0x0][0x160], RZ ;  /* 0x0000580044047a10 */ /* 0x000fc40007f7e0ff */
[----:B------:R-:W-:Y:S02]  /*1350*/  SEL R55, RZ, 0x7fff8, P2 ;  /* 0x0007fff8ff377807 */ /* 0x000fe40001000000 */
[----:B------:R-:W-:Y:S02]  /*1360*/  ISETP.GE.U32.AND P2, PT, R5, 0x7fffffdc, PT ;  /* 0x7fffffdc0500780c */ /* 0x000fe40003f46070 */
[----:B------:R-:W-:Y:S02]  /*1370*/  SEL R72, RZ, 0x7fff8, P6 ;  /* 0x0007fff8ff487807 */ /* 0x000fe40003000000 */
[----:B------:R-:W-:Y:S02]  /*1380*/  LEA.HI.X.SX32 R5, R3, c[0x0][0x164], 0x2, P3 ;  /* 0x0000590003057a11 */ /* 0x000fe400018f16ff */
[-C--:B------:R-:W-:Y:S02]  /*1390*/  IADD3 R6, P6, R228, R4.reuse, RZ ;  /* 0x00000004e4067210 */ /* 0x080fe40007fde0ff */
[C---:B------:R-:W-:Y:S01]  /*13a0*/  LEA R8, P3, R157.reuse, R4, 0x3 ;  /* 0x000000049d087211 */ /* 0x040fe200078618ff */
[----:B------:R1:W-:Y:S01]  /*13b0*/  LDGSTS.E [R209], [R4.64], !P4 ;  /* 0x0000000004d17fae */ /* 0x0003e2000e121844 */
[----:B------:R-:W-:-:S02]  /*13c0*/  LEA.HI.X.SX32 R7, R157, R5, 0x2, P6 ;  /* 0x000000059d077211 */ /* 0x000fc400030f16ff */
[-C--:B------:R-:W-:Y:S02]  /*13d0*/  IADD3 R10, P6, R212, R4.reuse, RZ ;  /* 0x00000004d40a7210 */ /* 0x080fe40007fde0ff */
[-C--:B------:R-:W-:Y:S02]  /*13e0*/  LEA.HI.X.SX32 R9, R232, R5.reuse, 0x2, P3 ;  /* 0x00000005e8097211 */ /* 0x080fe400018f16ff */
[-C--:B------:R-:W-:Y:S02]  /*13f0*/  LEA.HI.X.SX32 R11, R230, R5.reuse, 0x2, P6 ;  /* 0x00000005e60b7211 */ /* 0x080fe400030f16ff */
[-C--:B------:R-:W-:Y:S02]  /*1400*/  IADD3 R14, P6, R237, R4.reuse, RZ ;  /* 0x00000004ed0e7210 */ /* 0x080fe40007fde0ff */
[----:B------:R-:W-:Y:S02]  /*1410*/  LEA R12, P3, R157, R4, 0x4 ;  /* 0x000000049d0c7211 */ /* 0x000fe400078620ff */
[----:B------:R-:W-:-:S02]  /*1420*/  LEA.HI.X.SX32 R15, R226, R5, 0x2, P6 ;  /* 0x00000005e20f7211 */ /* 0x000fc400030f16ff */
[-C--:B------:R-:W-:Y:S02]  /*1430*/  IADD3 R18, P6, R221, R4.reuse, RZ ;  /* 0x00000004dd127210 */ /* 0x080fe40007fde0ff */
[-C--:B------:R-:W-:Y:S02]  /*1440*/  LEA.HI.X.SX32 R13, R228, R5.reuse, 0x2, P3 ;  /* 0x00000005e40d7211 */ /* 0x080fe400018f16ff */
[-C--:B------:R-:W-:Y:S02]  /*1450*/  IADD3 R16, P3, R229, R4.reuse, RZ ;  /* 0x00000004e5107210 */ /* 0x080fe40007f7e0ff */
[-C--:B------:R-:W-:Y:S01]  /*1460*/  LEA.HI.X.SX32 R19, R222, R5.reuse, 0x2, P6 ;  /* 0x00000005de137211 */ /* 0x080fe200030f16ff */
[----:B------:R2:W-:Y:S01]  /*1470*/  LDGSTS.E [R209+0x800], [R12.64], !P2 ;  /* 0x008000000cd17fae */ /* 0x0005e2000d121844 */
[----:B------:R-:W-:Y:S02]  /*1480*/  IADD3 R22, P6, R23, R4, RZ ;  /* 0x0000000417167210 */ /* 0x000fe40007fde0ff */
[----:B------:R-:W-:-:S02]  /*1490*/  LEA.HI.X.SX32 R17, R224, R5, 0x2, P3 ;  /* 0x00000005e0117211 */ /* 0x000fc400018f16ff */
[-C--:B------:R-:W-:Y:S02]  /*14a0*/  LEA R20, P3, R157, R4.reuse, 0x5 ;  /* 0x000000049d147211 */ /* 0x080fe400078628ff */
[-C--:B------:R-:W-:Y:S02]  /*14b0*/  LEA.HI.X.SX32 R23, R218, R5.reuse, 0x2, P6 ;  /* 0x00000005da177211 */ /* 0x080fe400030f16ff */
[-C--:B------:R-:W-:Y:S02]  /*14c0*/  IADD3 R26, P6, R27, R4.reuse, RZ ;  /* 0x000000041b1a7210 */ /* 0x080fe40007fde0ff */
[-C--:B------:R-:W-:Y:S01]  /*14d0*/  LEA.HI.X.SX32 R21, R220, R5.reuse, 0x2, P3 ;  /* 0x00000005dc157211 */ /* 0x080fe200018f16ff */
[----:B--2---:R-:W-:Y:S01]  /*14e0*/  IMAD.WIDE R12, R211, 0x4, R12 ;  /* 0x00000004d30c7825 */ /* 0x004fe200078e020c */
[----:B------:R-:W-:Y:S02]  /*14f0*/  IADD3 R24, P3, R25, R4, RZ ;  /* 0x0000000419187210 */ /* 0x000fe40007f7e0ff */
[----:B------:R-:W-:-:S02]  /*1500*/  LEA.HI.X.SX32 R27, R214, R5, 0x2, P6 ;  /* 0x00000005d61b7211 */ /* 0x000fc400030f16ff */
[-C--:B------:R-:W-:Y:S02]  /*1510*/  IADD3 R30, P6, R31, R4.reuse, RZ ;  /* 0x000000041f1e7210 */ /* 0x080fe40007fde0ff */
[-C--:B------:R-:W-:Y:S02]  /*1520*/  LEA.HI.X.SX32 R25, R216, R5.reuse, 0x2, P3 ;  /* 0x00000005d8197211 */ /* 0x080fe400018f16ff */
[-C--:B------:R-:W-:Y:S02]  /*1530*/  IADD3 R28, P3, R29, R4.reuse, RZ ;  /* 0x000000041d1c7210 */ /* 0x080fe40007f7e0ff */
[-C--:B------:R-:W-:Y:S02]  /*1540*/  LEA.HI.X.SX32 R31, R251, R5.reuse, 0x2, P6 ;  /* 0x00000005fb1f7211 */ /* 0x080fe400030f16ff */
[----:B------:R-:W-:Y:S02]  /*1550*/  IADD3 R34, P6, R35, R4, RZ ;  /* 0x0000000423227210 */ /* 0x000fe40007fde0ff */
[----:B------:R-:W-:-:S02]  /*1560*/  LEA.HI.X.SX32 R29, R212, R5, 0x2, P3 ;  /* 0x00000005d41d7211 */ /* 0x000fc400018f16ff */
[-C--:B------:R-:W-:Y:S02]  /*1570*/  IADD3 R32, P3, R33, R4.reuse, RZ ;  /* 0x0000000421207210 */ /* 0x080fe40007f7e0ff */
[-C--:B------:R-:W-:Y:S02]  /*1580*/  LEA.HI.X.SX32 R35, R247, R5.reuse, 0x2, P6 ;  /* 0x00000005f7237211 */ /* 0x080fe400030f16ff */
[-C--:B------:R-:W-:Y:S02]  /*1590*/  IADD3 R38, P6, R39, R4.reuse, RZ ;  /* 0x0000000427267210 */ /* 0x080fe40007fde0ff */
[-C--:B------:R-:W-:Y:S02]  /*15a0*/  LEA.HI.X.SX32 R33, R249, R5.reuse, 0x2, P3 ;  /* 0x00000005f9217211 */ /* 0x080fe400018f16ff */
[----:B------:R-:W-:Y:S02]  /*15b0*/  LEA R36, P3, R157, R4, 0x6 ;  /* 0x000000049d247211 */ /* 0x000fe400078630ff */
[----:B------:R-:W-:-:S02]  /*15c0*/  LEA.HI.X.SX32 R39, R243, R5, 0x2, P6 ;  /* 0x00000005f3277211 */ /* 0x000fc400030f16ff */
[-C--:B------:R-:W-:Y:S02]  /*15d0*/  IADD3 R40, P6, R49, R4.reuse, RZ ;  /* 0x0000000431287210 */ /* 0x080fe40007fde0ff */
[-C--:B------:R-:W-:Y:S02]  /*15e0*/  LEA.HI.X.SX32 R37, R245, R5.reuse, 0x2, P3 ;  /* 0x00000005f5257211 */ /* 0x080fe400018f16ff */
[----:B------:R-:W-:Y:S02]  /*15f0*/  ISETP.GE.U32.AND P3, PT, R105, 0x7fffffc1, PT ;  /* 0x7fffffc16900780c */ /* 0x000fe40003f66070 */
[----:B------:R-:W-:Y:S02]  /*1600*/  LOP3.LUT R46, R41, 0x3, RZ, 0xc0, !PT ;  /* 0x00000003292e7812 */ /* 0x000fe400078ec0ff */
[----:B------:R-:W-:Y:S02]  /*1610*/  LEA.HI.X.SX32 R41, R241, R5, 0x2, P6 ;  /* 0x00000005f1297211 */ /* 0x000fe400030f16ff */
[----:B------:R-:W-:Y:S01]  /*1620*/  IADD3 R42, P6, R53, R4, RZ ;  /* 0x00000004352a7210 */ /* 0x000fe20007fde0ff */
[----:B------:R-:W-:Y:S01]  /*1630*/  IMAD R53, R157, 0x54, RZ ;  /* 0x000000549d357824 */ /* 0x000fe200078e02ff */
[----:B------:R-:W-:-:S02]  /*1640*/  SEL R49, RZ, 0x1, P3 ;  /* 0x00000001ff317807 */ /* 0x000fc40001800000 */
[----:B------:R-:W-:Y:S02]  /*1650*/  IADD3 R57, R46, R44, R43 ;  /* 0x0000002c2e397210 */ /* 0x000fe40007ffe02b */
[-C--:B------:R-:W-:Y:S01]  /*1660*/  LEA.HI.X.SX32 R43, R239, R5.reuse, 0x2, P6 ;  /* 0x00000005ef2b7211 */ /* 0x080fe200030f16ff */
[----:B------:R-:W-:Y:S01]  /*1670*/  IMAD.IADD R56, R49, 0x1, R56 ;  /* 0x0000000131387824 */ /* 0x000fe200078e0238 */
[-C--:B------:R-:W-:Y:S01]  /*1680*/  IADD3 R44, P6, R59, R4.reuse, RZ ;  /* 0x000000043b2c7210 */ /* 0x080fe20007fde0ff */
[----:B------:R-:W-:Y:S01]  /*1690*/  IMAD R59, R157, 0x58, RZ ;  /* 0x000000589d3b7824 */ /* 0x000fe200078e02ff */
[----:B------:R-:W-:Y:S01]  /*16a0*/  LOP3.LUT R49, R45, 0x3, RZ, 0xc0, !PT ;  /* 0x000000032d317812 */ /* 0x000fe200078ec0ff */
[----:B------:R-:W-:Y:S01]  /*16b0*/  IMAD.SHL.U32 R62, R57, 0x100, RZ ;  /* 0x00000100393e7824 */ /* 0x000fe200078e00ff */
[----:B------:R-:W-:Y:S02]  /*16c0*/  LEA.HI.X.SX32 R45, R237, R5, 0x2, P6 ;  /* 0x00000005ed2d7211 */ /* 0x000fe400030f16ff */
[----:B------:R-:W-:-:S02]  /*16d0*/  IADD3 R46, P6, R53, R4, RZ ;  /* 0x00000004352e7210 */ /* 0x000fc40007fde0ff */
[----:B------:R-:W-:Y:S02]  /*16e0*/  IADD3 R61, R49, R48, R47 ;  /* 0x00000030313d7210 */ /* 0x000fe40007ffe02f */
[-C--:B------:R-:W-:Y:S02]  /*16f0*/  LEA.HI.X.SX32 R47, R235, R5.reuse, 0x2, P6 ;  /* 0x00000005eb2f7211 */ /* 0x080fe400030f16ff */
[-C--:B------:R-:W-:Y:S02]  /*1700*/  IADD3 R48, P6, R59, R4.reuse, RZ ;  /* 0x000000043b307210 */ /* 0x080fe40007fde0ff */
[----:B------:R-:W-:Y:S02]  /*1710*/  LOP3.LUT R53, R50, 0x3, RZ, 0xc0, !PT ;  /* 0x0000000332357812 */ /* 0x000fe400078ec0ff */
[----:B------:R-:W-:Y:S02]  /*1720*/  LEA.HI.X.SX32 R49, R233, R5, 0x2, P6 ;  /* 0x00000005e9317211 */ /* 0x000fe400030f16ff */
[----:B------:R-:W-:Y:S01]  /*1730*/  IADD3 R50, P6, R63, R4, RZ ;  /* 0x000000043f327210 */ /* 0x000fe20007fde0ff */
[----:B------:R-:W-:Y:S01]  /*1740*/  IMAD R63, R157, 0x64, RZ ;  /* 0x000000649d3f7824 */ /* 0x000fe200078e02ff */
[----:B------:R-:W-:-:S02]  /*1750*/  IADD3 R59, R53, R52, R51 ;  /* 0x00000034353b7210 */ /* 0x000fc40007ffe033 */
[----:B------:R-:W-:Y:S02]  /*1760*/  LEA.HI.X.SX32 R51, R231, R5, 0x2, P6 ;  /* 0x00000005e7337211 */ /* 0x000fe400030f16ff */
[----:B------:R-:W-:Y:S02]  /*1770*/  LOP3.LUT R56, R56, 0x3, RZ, 0xc0, !PT ;  /* 0x0000000338387812 */ /* 0x000fe400078ec0ff */
[-C--:B------:R-:W-:Y:S01]  /*1780*/  IADD3 R52, P6, R65, R4.reuse, RZ ;  /* 0x0000000441347210 */ /* 0x080fe20007fde0ff */
[----:B------:R-:W-:Y:S01]  /*1790*/  IMAD R65, R157, 0x68, RZ ;  /* 0x000000689d417824 */ /* 0x000fe200078e02ff */
[----:B------:R-:W-:Y:S02]  /*17a0*/  IADD3 R58, R56, R55, R54 ;  /* 0x00000037383a7210 */ /* 0x000fe40007ffe036 */
[----:B------:R-:W-:Y:S02]  /*17b0*/  LEA.HI.X.SX32 R53, R229, R5, 0x2, P6 ;  /* 0x00000005e5357211 */ /* 0x000fe400030f16ff */
[----:B------:R-:W-:Y:S01]  /*17c0*/  IADD3 R54, P6, R63, R4, RZ ;  /* 0x000000043f367210 */ /* 0x000fe20007fde0ff */
[----:B------:R-:W-:Y:S01]  /*17d0*/  IMAD R63, R157, 0x6c, RZ ;  /* 0x0000006c9d3f7824 */ /* 0x000fe200078e02ff */
[----:B------:R-:W-:-:S02]  /*17e0*/  LOP3.LUT R60, R58, 0xf, RZ, 0xc0, !PT ;  /* 0x0000000f3a3c7812 */ /* 0x000fc400078ec0ff */
[-C--:B------:R-:W-:Y:S02]  /*17f0*/  LEA.HI.X.SX32 R55, R227, R5.reuse, 0x2, P6 ;  /* 0x00000005e3377211 */ /* 0x080fe400030f16ff */
[-C--:B------:R-:W-:Y:S01]  /*1800*/  IADD3 R56, P6, R65, R4.reuse, RZ ;  /* 0x0000000441387210 */ /* 0x080fe20007fde0ff */
[----:B------:R-:W-:Y:S01]  /*1810*/  IMAD R65, R157, 0x70, RZ ;  /* 0x000000709d417824 */ /* 0x000fe200078e02ff */
[----:B------:R-:W-:Y:S02]  /*1820*/  LOP3.LUT R62, R62, 0xf00, RZ, 0xe2, !PT ;  /* 0x00000f003e3e7812 */ /* 0x000fe400078ee2ff */
[----:B------:R-:W-:Y:S02]  /*1830*/  LEA.HI.X.SX32 R57, R225, R5, 0x2, P6 ;  /* 0x00000005e1397211 */ /* 0x000fe400030f16ff */
[----:B------:R-:W-:Y:S01]  /*1840*/  IADD3 R58, P6, R63, R4, RZ ;  /* 0x000000043f3a7210 */ /* 0x000fe20007fde0ff */
[----:B------:R-:W-:Y:S01]  /*1850*/  IMAD R63, R59, 0x10, R60 ;  /* 0x000000103b3f7824 */ /* 0x000fe200078e023c */
[----:B------:R-:W-:-:S02]  /*1860*/  LOP3.LUT R101, R101, 0x3, RZ, 0xc0, !PT ;  /* 0x0000000365657812 */ /* 0x000fc400078ec0ff */
[-C--:B------:R-:W-:Y:S02]  /*1870*/  LEA.HI.X.SX32 R59, R223, R5.reuse, 0x2, P6 ;  /* 0x00000005df3b7211 */ /* 0x080fe400030f16ff */
[-C--:B------:R-:W-:Y:S01]  /*1880*/  IADD3 R60, P6, R65, R4.reuse, RZ ;  /* 0x00000004413c7210 */ /* 0x080fe20007fde0ff */
[----:B------:R-:W-:Y:S01]  /*1890*/  IMAD R65, R61, 0x1000, R62 ;  /* 0x000010003d417824 */ /* 0x000fe200078e023e */
[----:B------:R-:W-:Y:S02]  /*18a0*/  LOP3.LUT R66, R63, 0xff, RZ, 0xc0, !PT ;  /* 0x000000ff3f427812 */ /* 0x000fe400078ec0ff */
[----:B------:R-:W-:Y:S02]  /*18b0*/  LEA.HI.X.SX32 R61, R221, R5, 0x2, P6 ;  /* 0x00000005dd3d7211 */ /* 0x000fe400030f16ff */
[----:B------:R-:W-:Y:S01]  /*18c0*/  IADD3 R62, P6, R67, R4, RZ ;  /* 0x00000004433e7210 */ /* 0x000fe20007fde0ff */
[----:B------:R-:W-:Y:S01]  /*18d0*/  IMAD R67, R157, 0x7c, RZ ;  /* 0x0000007c9d437824 */ /* 0x000fe200078e02ff */
[----:B------:R-:W-:-:S02]  /*18e0*/  IADD3 R86, R101, R85, R86 ;  /* 0x0000005565567210 */ /* 0x000fc40007ffe056 */
[-C--:B------:R-:W-:Y:S02]  /*18f0*/  LEA.HI.X.SX32 R63, R219, R5.reuse, 0x2, P6 ;  /* 0x00000005db3f7211 */ /* 0x080fe400030f16ff */
[-C--:B------:R-:W-:Y:S01]  /*1900*/  IADD3 R64, P6, R81, R4.reuse, RZ ;  /* 0x0000000451407210 */ /* 0x080fe20007fde0ff */
[----:B------:R-:W-:Y:S01]  /*1910*/  IMAD.IADD R81, R65, 0x1, R66 ;  /* 0x0000000141517824 */ /* 0x000fe200078e0242 */
[----:B------:R-:W-:Y:S02]  /*1920*/  LOP3.LUT R96, R96, 0x3, RZ, 0xc0, !PT ;  /* 0x0000000360607812 */ /* 0x000fe400078ec0ff */
[----:B------:R-:W-:Y:S02]  /*1930*/  LEA.HI.X.SX32 R65, R217, R5, 0x2, P6 ;  /* 0x00000005d9417211 */ /* 0x000fe400030f16ff */
[----:B------:R-:W-:Y:S02]  /*1940*/  IADD3 R66, P6, R67, R4, RZ ;  /* 0x0000000443427210 */ /* 0x000fe40007fde0ff */
[----:B------:R-:W-:-:S02]  /*1950*/  LOP3.LUT R81, R81, 0xffff, RZ, 0xc0, !PT ;  /* 0x0000ffff51517812 */ /* 0x000fc400078ec0ff */
[----:B------:R-:W-:Y:S01]  /*1960*/  LEA.HI.X.SX32 R67, R215, R5, 0x2, P6 ;  /* 0x00000005d7437211 */ /* 0x000fe200030f16ff */
[----:B-1----:R-:W-:Y:S01]  /*1970*/  IMAD.WIDE R4, R211, 0x4, R4 ;  /* 0x00000004d3047825 */ /* 0x002fe200078e0204 */
[----:B------:R-:W-:Y:S02]  /*1980*/  ISETP.GE.U32.AND P6, PT, R89, 0x7fffffd8, PT ;  /* 0x7fffffd85900780c */ /* 0x000fe40003fc6070 */
[--C-:B------:R-:W-:Y:S01]  /*1990*/  SHF.R.U32.HI R103, RZ, 0xf, R81.reuse ;  /* 0x0000000fff677819 */ /* 0x100fe20000011651 */
[----:B------:R-:W1:Y:S01]  /*19a0*/  I2F.RP R89, R74 ;  /* 0x0000004a00597306 */ /* 0x000e620000209400 */
[--C-:B------:R-:W-:Y:S02]  /*19b0*/  SHF.R.U32.HI R104, RZ, 0xb, R81.reuse ;  /* 0x0000000bff687819 */ /* 0x100fe40000011651 */
[----:B------:R-:W-:Y:S02]  /*19c0*/  LOP3.LUT P4, RZ, R103, 0x1, RZ, 0xc0, !PT ;  /* 0x0000000167ff7812 */ /* 0x000fe4000788c0ff */
[----:B------:R-:W-:-:S02]  /*19d0*/  SHF.R.U32.HI R103, RZ, 0x7, R81 ;  /* 0x00000007ff677819 */ /* 0x000fc40000011651 */
[----:B------:R-:W-:Y:S02]  /*19e0*/  IADD3 R72, R96, R72, R69 ;  /* 0x0000004860487210 */ /* 0x000fe40007ffe045 */
[----:B------:R-:W-:Y:S01]  /*19f0*/  LOP3.LUT P2, RZ, R103, 0x1, RZ, 0xc0, !PT ;  /* 0x0000000167ff7812 */ /* 0x000fe2000784c0ff */
[----:B------:R2:W-:Y:S01]  /*1a00*/  LDGSTS.E [R209+0x1000], [R20.64], !P6 ;  /* 0x0100000014d17fae */ /* 0x0005e2000f121844 */
[----:B------:R-:W-:Y:S02]  /*1a10*/  LOP3.LUT P6, RZ, R104, 0x1, RZ, 0xc0, !PT ;  /* 0x0000000168ff7812 */ /* 0x000fe400078cc0ff */
[----:B------:R-:W-:Y:S01]  /*1a20*/  SHF.R.U32.HI R104, RZ, 0x3, R81 ;  /* 0x00000003ff687819 */ /* 0x000fe20000011651 */
[----:B------:R3:W-:Y:S01]  /*1a30*/  LDGSTS.E [R209+0x1800], [R28.64], !P5 ;  /* 0x018000001cd17fae */ /* 0x0007e2000e921844 */
[----:B------:R-:W-:Y:S01]  /*1a40*/  IADD3 R103, R197, -0xe, RZ ;  /* 0xfffffff2c5677810 */ /* 0x000fe20007ffe0ff */
[----:B-1----:R-:W1:Y:S01]  /*1a50*/  MUFU.RCP R89, R89 ;  /* 0x0000005900597308 */ /* 0x002e620000001000 */
[----:B------:R-:W-:Y:S01]  /*1a60*/  LOP3.LUT P5, RZ, R104, 0x1, RZ, 0xc0, !PT ;  /* 0x0000000168ff7812 */ /* 0x000fe200078ac0ff */
[----:B------:R4:W-:Y:S01]  /*1a70*/  LDGSTS.E [R209+0x2000], [R36.64], P4 ;  /* 0x0200000024d17fae */ /* 0x0009e2000a121844 */
[----:B------:R-:W-:-:S02]  /*1a80*/  ISETP.GE.U32.AND P4, PT, R103, 0x7fffffd3, PT ;  /* 0x7fffffd36700780c */ /* 0x000fc40003f86070 */
[----:B------:R-:W-:Y:S01]  /*1a90*/  IADD3 R103, R197, -0x2, RZ ;  /* 0xfffffffec5677810 */ /* 0x000fe20007ffe0ff */
[----:B--2---:R-:W-:Y:S01]  /*1aa0*/  IMAD.WIDE R20, R211, 0x4, R20 ;  /* 0x00000004d3147825 */ /* 0x004fe200078e0214 */
[----:B------:R-:W-:Y:S01]  /*1ab0*/  IADD3 R104, R197, -0x6, RZ ;  /* 0xfffffffac5687810 */ /* 0x000fe20007ffe0ff */
[----:B------:R2:W-:Y:S01]  /*1ac0*/  LDGSTS.E [R209+0x2800], [R44.64], P6 ;  /* 0x028000002cd17fae */ /* 0x0005e2000b121844 */
[----:B------:R-:W-:Y:S01]  /*1ad0*/  ISETP.GE.U32.AND P6, PT, R103, 0x7fffffdf, PT ;  /* 0x7fffffdf6700780c */ /* 0x000fe20003fc6070 */
[----:B---3--:R-:W-:Y:S01]  /*1ae0*/  IMAD.WIDE R28, R211, 0x4, R28 ;  /* 0x00000004d31c7825 */ /* 0x008fe200078e021c */
[----:B------:R-:W-:Y:S01]  /*1af0*/  IADD3 R103, R197, -0xa, RZ ;  /* 0xfffffff6c5677810 */ /* 0x000fe20007ffe0ff */
[----:B------:R3:W-:Y:S01]  /*1b00*/  LDGSTS.E [R209+0x3000], [R52.64], P2 ;  /* 0x0300000034d17fae */ /* 0x0007e20009121844 */
[----:B------:R-:W-:Y:S01]  /*1b10*/  ISETP.GE.U32.AND P2, PT, R104, 0x7fffffdb, PT ;  /* 0x7fffffdb6800780c */ /* 0x000fe20003f46070 */
[----:B----4-:R-:W-:Y:S01]  /*1b20*/  IMAD.WIDE R36, R211, 0x4, R36 ;  /* 0x00000004d3247825 */ /* 0x010fe200078e0224 */
[----:B------:R-:W-:Y:S01]  /*1b30*/  SHF.R.U32.HI R104, RZ, 0xe, R81 ;  /* 0x0000000eff687819 */ /* 0x000fe20000011651 */
[----:B------:R4:W-:Y:S01]  /*1b40*/  LDGSTS.E [R209+0x3800], [R60.64], P5 ;  /* 0x038000003cd17fae */ /* 0x0009e2000a921844 */
[----:B------:R-:W-:-:S02]  /*1b50*/  ISETP.GE.U32.AND P5, PT, R103, 0x7fffffd7, PT ;  /* 0x7fffffd76700780c */ /* 0x000fc40003fa6070 */
[----:B------:R-:W-:Y:S01]  /*1b60*/  IADD3 R103, R197, -0xf, RZ ;  /* 0xfffffff1c5677810 */ /* 0x000fe20007ffe0ff */
[----:B--2---:R-:W-:Y:S01]  /*1b70*/  IMAD.WIDE R44, R211, 0x4, R44 ;  /* 0x00000004d32c7825 */ /* 0x004fe200078e022c */
[----:B-1----:R-:W-:Y:S01]  /*1b80*/  IADD3 R89, R89, 0xffffffe, RZ ;  /* 0x0ffffffe59597810 */ /* 0x002fe20007ffe0ff */
[----:B------:R1:W-:Y:S01]  /*1b90*/  LDGSTS.E [R207+0x200], [R6.64], !P6 ;  /* 0x0020000006cf7fae */ /* 0x0003e2000f121844 */
[----:B------:R-:W-:Y:S01]  /*1ba0*/  ISETP.GE.U32.AND P6, PT, R103, 0x7fffffd2, PT ;  /* 0x7fffffd26700780c */ /* 0x000fe20003fc6070 */
[C---:B---3--:R-:W-:Y:S01]  /*1bb0*/  IMAD.WIDE R52, R211.reuse, 0x4, R52 ;  /* 0x00000004d3347825 */ /* 0x048fe200078e0234 */
[--C-:B------:R-:W-:Y:S01]  /*1bc0*/  SHF.R.U32.HI R103, RZ, 0x6, R81.reuse ;  /* 0x00000006ff677819 */ /* 0x100fe20000011651 */
[----:B------:R2:W-:Y:S01]  /*1bd0*/  LDGSTS.E [R207+0xa00], [R14.64], !P2 ;  /* 0x00a000000ecf7fae */ /* 0x0005e2000d121844 */
[----:B------:R-:W-:Y:S01]  /*1be0*/  LOP3.LUT P2, RZ, R104, 0x1, RZ, 0xc0, !PT ;  /* 0x0000000168ff7812 */ /* 0x000fe2000784c0ff */
[----:B------:R3:W5:Y:S01]  /*1bf0*/  F2I.FTZ.U32.TRUNC.NTZ R107, R89 ;  /* 0x00000059006b7305 */ /* 0x000762000021f000 */
[----:B------:R-:W-:Y:S01]  /*1c00*/  SHF.R.U32.HI R104, RZ, 0xa, R81 ;  /* 0x0000000aff687819 */ /* 0x000fe20000011651 */
[----:B------:R2:W-:Y:S01]  /*1c10*/  LDGSTS.E [R207+0x1200], [R22.64], !P5 ;  /* 0x0120000016cf7fae */ /* 0x0005e2000e921844 */
[----:B------:R-:W-:Y:S01]  /*1c20*/  LOP3.LUT R98, R98, 0x3, RZ, 0xc0, !PT ;  /* 0x0000000362627812 */ /* 0x000fe200078ec0ff */
[----:B----4-:R-:W-:Y:S01]  /*1c30*/  IMAD.WIDE R60, R211, 0x4, R60 ;  /* 0x00000004d33c7825 */ /* 0x010fe200078e023c */
[----:B------:R-:W-:Y:S01]  /*1c40*/  LOP3.LUT P5, RZ, R104, 0x1, RZ, 0xc0, !PT ;  /* 0x0000000168ff7812 */ /* 0x000fe200078ac0ff */
[----:B------:R4:W-:Y:S01]  /*1c50*/  LDGSTS.E [R207+0x1a00], [R30.64], !P4 ;  /* 0x01a000001ecf7fae */ /* 0x0009e2000e121844 */
[----:B------:R-:W-:Y:S01]  /*1c60*/  LOP3.LUT P4, RZ, R103, 0x1, RZ, 0xc0, !PT ;  /* 0x0000000167ff7812 */ /* 0x000fe2000788c0ff */
[----:B-1----:R-:W-:Y:S01]  /*1c70*/  IMAD.WIDE R6, R211, 0x4, R6 ;  /* 0x00000004d3067825 */ /* 0x002fe200078e0206 */
[----:B---3--:R-:W-:-:S02]  /*1c80*/  IADD3 R89, R197, -0xb, RZ ;  /* 0xfffffff5c5597810 */ /* 0x008fc40007ffe0ff */
[----:B------:R-:W-:Y:S01]  /*1c90*/  SHF.R.U32.HI R103, RZ, 0x5, R191 ;  /* 0x00000005ff677819 */ /* 0x000fe200000116bf */
[----:B------:R1:W-:Y:S01]  /*1ca0*/  LDGSTS.E [R207+0x2200], [R38.64], P2 ;  /* 0x0220000026cf7fae */ /* 0x0003e20009121844 */
[----:B------:R-:W-:Y:S01]  /*1cb0*/  ISETP.GE.U32.AND P2, PT, R89, 0x7fffffd6, PT ;  /* 0x7fffffd65900780c */ /* 0x000fe20003f46070 */
[----:B--2---:R-:W-:Y:S01]  /*1cc0*/  IMAD.WIDE R14, R211, 0x4, R14 ;  /* 0x00000004d30e7825 */ /* 0x004fe200078e020e */
[----:B------:R-:W-:Y:S02]  /*1cd0*/  SGXT.U32 R89, R103, 0x2 ;  /* 0x000000026759781a */ /* 0x000fe40000000000 */
[----:B------:R-:W-:Y:S01]  /*1ce0*/  SHF.R.U32.HI R103, RZ, 0x2, R81 ;  /* 0x00000002ff677819 */ /* 0x000fe20000011651 */
[----:B------:R2:W-:Y:S01]  /*1cf0*/  LDGSTS.E [R207+0x2a00], [R46.64], P5 ;  /* 0x02a000002ecf7fae */ /* 0x0005e2000a921844 */
[----:B-----5:R-:W-:Y:S01]  /*1d00*/  IMAD.MOV R109, RZ, RZ, -R107 ;  /* 0x000000ffff6d7224 */ /* 0x020fe200078e0a6b */
[----:B------:R-:W-:Y:S01]  /*1d10*/  LOP3.LUT R104, R2, R89, RZ, 0xfc, !PT ;  /* 0x0000005902687212 */ /* 0x000fe200078efcff */
[----:B------:R-:W-:Y:S01]  /*1d20*/  IMAD.WIDE R22, R211, 0x4, R22 ;  /* 0x00000004d3167825 */ /* 0x000fe200078e0216 */
[----:B------:R-:W-:Y:S01]  /*1d30*/  LOP3.LUT P5, RZ, R103, 0x1, RZ, 0xc0, !PT ;  /* 0x0000000167ff7812 */ /* 0x000fe200078ac0ff */
[----:B------:R3:W-:Y:S01]  /*1d40*/  LDGSTS.E [R207+0x3200], [R54.64], P4 ;  /* 0x0320000036cf7fae */ /* 0x0007e2000a121844 */
[----:B------:R-:W-:Y:S01]  /*1d50*/  IADD3 R103, R197, -0x3, RZ ;  /* 0xfffffffdc5677810 */ /* 0x000fe20007ffe0ff */
[----:B------:R-:W-:Y:S01]  /*1d60*/  IMAD R109, R109, R74, RZ ;  /* 0x0000004a6d6d7224 */ /* 0x000fe200078e02ff */
[----:B------:R-:W-:Y:S01]  /*1d70*/  IABS R108, R104 ;  /* 0x00000068006c7213 */ /* 0x000fe20000000000 */
[----:B----4-:R-:W-:Y:S01]  /*1d80*/  IMAD.WIDE R30, R211, 0x4, R30 ;  /* 0x00000004d31e7825 */ /* 0x010fe200078e021e */
[----:B------:R-:W-:-:S02]  /*1d90*/  ISETP.GE.U32.AND P4, PT, R103, 0x7fffffde, PT ;  /* 0x7fffffde6700780c */ /* 0x000fc40003f86070 */
[----:B------:R-:W-:Y:S01]  /*1da0*/  IADD3 R89, R197, -0x7, RZ ;  /* 0xfffffff9c5597810 */ /* 0x000fe20007ffe0ff */
[----:B------:R-:W-:Y:S01]  /*1db0*/  IMAD.HI.U32 R103, R107, R109, R106 ;  /* 0x0000006d6b677227 */ /* 0x000fe200078e006a */
[----:B------:R-:W-:Y:S02]  /*1dc0*/  SHF.R.U32.HI R106, RZ, 0x1, R81 ;  /* 0x00000001ff6a7819 */ /* 0x000fe40000011651 */
[----:B------:R-:W-:Y:S01]  /*1dd0*/  LOP3.LUT R113, R104, 0x4, RZ, 0xfc, !PT ;  /* 0x0000000468717812 */ /* 0x000fe200078efcff */
[----:B------:R-:W-:Y:S01]  /*1de0*/  IMAD.MOV.U32 R107, RZ, RZ, R108 ;  /* 0x000000ffff6b7224 */ /* 0x000fe200078e006c */
[----:B------:R4:W-:Y:S01]  /*1df0*/  LDGSTS.E [R207+0x3a00], [R62.64], P5 ;  /* 0x03a000003ecf7fae */ /* 0x0009e2000a921844 */
[----:B------:R-:W-:Y:S01]  /*1e00*/  ISETP.GE.U32.AND P5, PT, R89, 0x7fffffda, PT ;  /* 0x7fffffda5900780c */ /* 0x000fe20003fa6070 */
[----:B-1----:R-:W-:Y:S01]  /*1e10*/  IMAD.WIDE R38, R211, 0x4, R38 ;  /* 0x00000004d3267825 */ /* 0x002fe200078e0226 */
[----:B------:R-:W-:Y:S02]  /*1e20*/  SHF.R.U32.HI R108, RZ, 0x9, R81 ;  /* 0x00000009ff6c7819 */ /* 0x000fe40000011651 */
[----:B------:R1:W-:Y:S01]  /*1e30*/  LDGSTS.E [R205+0x400], [R8.64], !P4 ;  /* 0x0040000008cd7fae */ /* 0x0003e2000e121844 */
[----:B------:R-:W-:Y:S01]  /*1e40*/  IMAD.HI.U32 R89, R103, R107, RZ ;  /* 0x0000006b67597227 */ /* 0x000fe200078e00ff */
[----:B------:R-:W-:-:S02]  /*1e50*/  LOP3.LUT P4, RZ, R106, 0x1, RZ, 0xc0, !PT ;  /* 0x000000016aff7812 */ /* 0x000fc4000788c0ff */
[----:B------:R-:W-:Y:S01]  /*1e60*/  SHF.R.U32.HI R106, RZ, 0xd, R81 ;  /* 0x0000000dff6a7819 */ /* 0x000fe20000011651 */
[----:B------:R-:W-:Y:S01]  /*1e70*/  IMAD.MOV R89, RZ, RZ, -R89 ;  /* 0x000000ffff597224 */ /* 0x000fe200078e0a59 */
[----:B------:R-:W-:Y:S01]  /*1e80*/  LOP3.LUT R114, R104, 0x8, RZ, 0xfc, !PT ;  /* 0x0000000868727812 */ /* 0x000fe200078efcff */
[----:B--2---:R-:W-:Y:S01]  /*1e90*/  IMAD.WIDE R46, R211, 0x4, R46 ;  /* 0x00000004d32e7825 */ /* 0x004fe200078e022e */
[----:B------:R-:W-:Y:S01]  /*1ea0*/  IABS R109, R113 ;  /* 0x00000071006d7213 */ /* 0x000fe20000000000 */
[----:B------:R2:W-:Y:S01]  /*1eb0*/  LDGSTS.E [R205+0xc00], [R16.64], !P5 ;  /* 0x00c0000010cd7fae */ /* 0x0005e2000e921844 */
[----:B------:R-:W-:Y:S01]  /*1ec0*/  LOP3.LUT P5, RZ, R106, 0x1, RZ, 0xc0, !PT ;  /* 0x000000016aff7812 */ /* 0x000fe200078ac0ff */
[----:B------:R-:W-:Y:S01]  /*1ed0*/  IMAD R89, R74, R89, R107 ;  /* 0x000000594a597224 */ /* 0x000fe200078e026b */
[----:B------:R-:W-:Y:S01]  /*1ee0*/  IABS R110, R114 ;  /* 0x00000072006e7213 */ /* 0x000fe20000000000 */
[----:B------:R5:W-:Y:S01]  /*1ef0*/  LDGSTS.E [R205+0x1400], [R24.64], !P2 ;  /* 0x0140000018cd7fae */ /* 0x000be2000d121844 */
[----:B------:R-:W-:Y:S01]  /*1f00*/  IMAD.HI.U32 R106, R103, R109, RZ ;  /* 0x0000006d676a7227 */ /* 0x000fe200078e00ff */
[----:B------:R-:W-:-:S02]  /*1f10*/  LOP3.LUT R115, R104, 0xc, RZ, 0xfc, !PT ;  /* 0x0000000c68737812 */ /* 0x000fc400078efcff */
[----:B------:R-:W-:Y:S01]  /*1f20*/  ISETP.GT.U32.AND P2, PT, R74, R89, PT ;  /* 0x000000594a00720c */ /* 0x000fe20003f44070 */
[----:B------:R1:W-:Y:S01]  /*1f30*/  LDGSTS.E [R205+0x1c00], [R32.64], !P6 ;  /* 0x01c0000020cd7fae */ /* 0x0003e2000f121844 */
[----:B------:R-:W-:Y:S01]  /*1f40*/  LOP3.LUT P6, RZ, R108, 0x1, RZ, 0xc0, !PT ;  /* 0x000000016cff7812 */ /* 0x000fe200078cc0ff */
[----:B------:R-:W-:Y:S01]  /*1f50*/  IMAD.HI.U32 R107, R103, R110, RZ ;  /* 0x0000006e676b7227 */ /* 0x000fe200078e00ff */
[----:B------:R-:W-:Y:S02]  /*1f60*/  SHF.R.U32.HI R108, RZ, 0x5, R81 ;  /* 0x00000005ff6c7819 */ /* 0x000fe40000011651 */
[----:B------:R1:W-:Y:S01]  /*1f70*/  LDGSTS.E [R205+0x2400], [R40.64], P5 ;  /* 0x0240000028cd7fae */ /* 0x0003e2000a921844 */
[----:B------:R-:W-:Y:S01]  /*1f80*/  IMAD.MOV R106, RZ, RZ, -R106 ;  /* 0x000000ffff6a7224 */ /* 0x000fe200078e0a6a */
[----:B------:R-:W-:Y:S01]  /*1f90*/  LOP3.LUT P5, RZ, R108, 0x1, RZ, 0xc0, !PT ;  /* 0x000000016cff7812 */ /* 0x000fe200078ac0ff */
[----:B------:R-:W-:Y:S01]  /*1fa0*/  IMAD.MOV R111, RZ, RZ, -R107 ;  /* 0x000000ffff6f7224 */ /* 0x000fe200078e0a6b */
[----:B------:R-:W-:Y:S01]  /*1fb0*/  IABS R112, R115 ;  /* 0x0000007300707213 */ /* 0x000fe20000000000 */
[----:B------:R-:W-:Y:S01]  /*1fc0*/  IMAD R107, R74, R106, R109 ;  /* 0x0000006a4a6b7224 */ /* 0x000fe200078e026d */
[----:B------:R-:W-:Y:S01]  /*1fd0*/  IADD3 R108, R197, -0x8, RZ ;  /* 0xfffffff8c56c7810 */ /* 0x000fe20007ffe0ff */
[----:B------:R-:W-:Y:S01]  /*1fe0*/  @!P2 IMAD.IADD R89, R89, 0x1, -R74 ;  /* 0x000000015959a824 */ /* 0x000fe200078e0a4a */
[----:B------:R-:W-:Y:S01]  /*1ff0*/  IADD3 R70, R98, R70, R71 ;  /* 0x0000004662467210 */ /* 0x000fe20007ffe047 */
[C---:B------:R-:W-:Y:S01]  /*2000*/  IMAD R109, R74.reuse, R111, R110 ;  /* 0x0000006f4a6d7224 */ /* 0x040fe200078e026e */
[----:B------:R1:W-:Y:S01]  /*2010*/  LDGSTS.E [R205+0x2c00], [R48.64], P6 ;  /* 0x02c0000030cd7fae */ /* 0x0003e2000b121844 */
[C---:B------:R-:W-:Y:S01]  /*2020*/  ISETP.GT.U32.AND P6, PT, R74.reuse, R107, PT ;  /* 0x0000006b4a00720c */ /* 0x040fe20003fc4070 */
[----:B------:R-:W-:Y:S01]  /*2030*/  IMAD.HI.U32 R106, R103, R112, RZ ;  /* 0x00000070676a7227 */ /* 0x000fe200078e00ff */
[----:B------:R-:W-:-:S02]  /*2040*/  ISETP.GT.U32.AND P2, PT, R74, R89, PT ;  /* 0x000000594a00720c */ /* 0x000fc40003f44070 */
[----:B------:R1:W-:Y:S01]  /*2050*/  LDGSTS.E [R205+0x3400], [R56.64], P5 ;  /* 0x0340000038cd7fae */ /* 0x0003e2000a921844 */
[C---:B------:R-:W-:Y:S01]  /*2060*/  ISETP.GT.U32.AND P5, PT, R74.reuse, R109, PT ;  /* 0x0000006d4a00720c */ /* 0x040fe20003fa4070 */
[----:B------:R-:W-:Y:S01]  /*2070*/  IMAD.MOV R111, RZ, RZ, -R106 ;  /* 0x000000ffff6f7224 */ /* 0x000fe200078e0a6a */
[----:B------:R-:W-:Y:S01]  /*2080*/  IADD3 R110, R197, -0xc, RZ ;  /* 0xfffffff4c56e7810 */ /* 0x000fe20007ffe0ff */
[----:B------:R1:W-:Y:S01]  /*2090*/  LDGSTS.E [R205+0x3c00], [R64.64], P4 ;  /* 0x03c0000040cd7fae */ /* 0x0003e2000a121844 */
[----:B------:R-:W-:Y:S01]  /*20a0*/  IMAD.IADD R106, R93, 0x1, R92 ;  /* 0x000000015d6a7824 */ /* 0x000fe200078e025c */
[----:B------:R-:W-:Y:S01]  /*20b0*/  IADD3 R197, R197, -0x40, RZ ;  /* 0xffffffc0c5c57810 */ /* 0x000fe20007ffe0ff */
[----:B------:R-:W-:Y:S01]  /*20c0*/  IMAD R111, R74, R111, R112 ;  /* 0x0000006f4a6f7224 */ /* 0x000fe200078e0270 */
[----:B------:R1:W-:Y:S01]  /*20d0*/  LDGSTS.E [R203+0x600], [R10.64], !P1 ;  /* 0x006000000acb7fae */ /* 0x0003e2000c921844 */
[--C-:B------:R-:W-:Y:S01]  /*20e0*/  @!P6 IMAD.IADD R107, R107, 0x1, -R74.reuse ;  /* 0x000000016b6be824 */ /* 0x100fe200078e0a4a */
[----:B------:R-:W-:Y:S01]  /*20f0*/  LOP3.LUT R112, R104, 0x10, RZ, 0xfc, !PT ;  /* 0x0000001068707812 */ /* 0x000fe200078efcff */
[--C-:B------:R-:W-:Y:S01]  /*2100*/  @!P2 IMAD.IADD R89, R89, 0x1, -R74.reuse ;  /* 0x000000015959a824 */ /* 0x100fe200078e0a4a */
[----:B------:R-:W-:Y:S01]  /*2110*/  ISETP.GE.U32.AND P2, PT, R108, 0x7fffffd9, PT ;  /* 0x7fffffd96c00780c */ /* 0x000fe20003f46070 */
[----:B------:R-:W-:Y:S01]  /*2120*/  IMAD.IADD R108, R94, 0x1, R95 ;  /* 0x000000015e6c7824 */ /* 0x000fe200078e025f */
[----:B------:R-:W-:Y:S01]  /*2130*/  ISETP.GE.U32.AND P4, PT, R110, 0x7fffffd5, PT ;  /* 0x7fffffd56e00780c */ /* 0x000fe20003f86070 */
[----:B------:R-:W-:Y:S01]  /*2140*/  @!P5 IMAD.IADD R109, R109, 0x1, -R74 ;  /* 0x000000016d6dd824 */ /* 0x000fe200078e0a4a */
[----:B------:R-:W-:Y:S01]  /*2150*/  ISETP.GT.U32.AND P5, PT, R74, R107, PT ;  /* 0x0000006b4a00720c */ /* 0x000fe20003fa4070 */
[----:B------:R-:W-:Y:S01]  /*2160*/  IMAD.IADD R92, R88, 0x1, R87 ;  /* 0x00000001585c7824 */ /* 0x000fe200078e0257 */
[----:B------:R-:W-:Y:S01]  /*2170*/  IABS R110, R112 ;  /* 0x00000070006e7213 */ /* 0x000fe20000000000 */
[----:B------:R-:W-:Y:S01]  /*2180*/  IMAD.SHL.U32 R70, R70, 0x100, RZ ;  /* 0x0000010046467824 */ /* 0x000fe200078e00ff */
[----:B------:R-:W-:Y:S01]  /*2190*/  ISETP.GT.U32.AND P1, PT, R74, R109, PT ;  /* 0x0000006d4a00720c */ /* 0x000fe20003f24070 */
[----:B---3--:R-:W-:Y:S01]  /*21a0*/  IMAD.WIDE R54, R211, 0x4, R54 ;  /* 0x00000004d3367825 */ /* 0x008fe200078e0236 */
[----:B------:R-:W-:-:S02]  /*21b0*/  ISETP.GE.AND P6, PT, R104, RZ, PT ;  /* 0x000000ff6800720c */ /* 0x000fc40003fc6270 */
[----:B------:R-:W-:Y:S01]  /*21c0*/  LOP3.LUT R108, R108, 0x3, RZ, 0xc0, !PT ;  /* 0x000000036c6c7812 */ /* 0x000fe200078ec0ff */
[----:B------:R3:W-:Y:S01]  /*21d0*/  LDGSTS.E [R203+0xe00], [R18.64], !P2 ;  /* 0x00e0000012cb7fae */ /* 0x0007e2000d121844 */
[----:B------:R-:W-:Y:S01]  /*21e0*/  ISETP.GT.U32.AND P2, PT, R74, R111, PT ;  /* 0x0000006f4a00720c */ /* 0x000fe20003f44070 */
[----:B------:R-:W-:Y:S01]  /*21f0*/  IMAD.HI.U32 R94, R103, R110, RZ ;  /* 0x0000006e675e7227 */ /* 0x000fe200078e00ff */
[----:B------:R-:W-:Y:S01]  /*2200*/  IADD3 R108, R108, R83, R84 ;  /* 0x000000536c6c7210 */ /* 0x000fe20007ffe054 */
[----:B------:R1:W-:Y:S01]  /*2210*/  LDGSTS.E [R203+0x1600], [R26.64], !P4 ;  /* 0x016000001acb7fae */ /* 0x0003e2000e121844 */
[----:B------:R-:W-:Y:S01]  /*2220*/  LOP3.LUT R106, R106, 0x3, RZ, 0xc0, !PT ;  /* 0x000000036a6a7812 */ /* 0x000fe200078ec0ff */
[--C-:B------:R-:W-:Y:S01]  /*2230*/  @!P5 IMAD.IADD R107, R107, 0x1, -R74.reuse ;  /* 0x000000016b6bd824 */ /* 0x100fe200078e0a4a */
[----:B------:R-:W-:Y:S01]  /*2240*/  ISETP.GE.AND P5, PT, R113, RZ, PT ;  /* 0x000000ff7100720c */ /* 0x000fe20003fa6270 */
[----:B------:R-:W-:Y:S01]  /*2250*/  @!P1 IMAD.IADD R109, R109, 0x1, -R74 ;  /* 0x000000016d6d9824 */ /* 0x000fe200078e0a4a */
[----:B------:R-:W-:Y:S01]  /*2260*/  ISETP.GE.AND P1, PT, R114, RZ, PT ;  /* 0x000000ff7200720c */ /* 0x000fe20003f26270 */
[----:B------:R-:W-:Y:S01]  /*2270*/  IMAD.MOV R93, RZ, RZ, -R94 ;  /* 0x000000ffff5d7224 */ /* 0x000fe200078e0a5e */
[----:B------:R-:W-:Y:S01]  /*2280*/  LOP3.LUT R113, R104, 0x14, RZ, 0xfc, !PT ;  /* 0x0000001468717812 */ /* 0x000fe200078efcff */
[----:B------:R-:W-:Y:S01]  /*2290*/  IMAD.IADD R94, R91, 0x1, R90 ;  /* 0x000000015b5e7824 */ /* 0x000fe200078e025a */
[----:B------:R-:W-:Y:S01]  /*22a0*/  IADD3 R106, R106, R77, R80 ;  /* 0x0000004d6a6a7210 */ /* 0x000fe20007ffe050 */
[----:B------:R-:W-:Y:S01]  /*22b0*/  @!P2 IMAD.IADD R111, R111, 0x1, -R74 ;  /* 0x000000016f6fa824 */ /* 0x000fe200078e0a4a */
[----:B------:R-:W-:Y:S01]  /*22c0*/  IABS R95, R113 ;  /* 0x00000071005f7213 */ /* 0x000fe20000000000 */
[----:B------:R-:W-:Y:S01]  /*22d0*/  IMAD R93, R74, R93, R110 ;  /* 0x0000005d4a5d7224 */ /* 0x000fe200078e026e */
[----:B------:R-:W-:Y:S01]  /*22e0*/  LOP3.LUT R94, R94, 0x3, RZ, 0xc0, !PT ;  /* 0x000000035e5e7812 */ /* 0x000fe200078ec0ff */
[----:B------:R-:W-:Y:S01]  /*22f0*/  IMAD.MOV.U32 R90, RZ, RZ, R107 ;  /* 0x000000ffff5a7224 */ /* 0x000fe200078e006b */
[----:B------:R-:W-:Y:S01]  /*2300*/  ISETP.GT.U32.AND P2, PT, R74, R111, PT ;  /* 0x0000006f4a00720c */ /* 0x000fe20003f44070 */
[----:B------:R-:W-:Y:S01]  /*2310*/  IMAD.MOV.U32 R91, RZ, RZ, R109 ;  /* 0x000000ffff5b7224 */ /* 0x000fe200078e006d */
[----:B------:R-:W-:Y:S01]  /*2320*/  LOP3.LUT R107, R104, 0x18, RZ, 0xfc, !PT ;  /* 0x00000018686b7812 */ /* 0x000fe200078efcff */
[----:B------:R-:W-:Y:S01]  /*2330*/  @!P5 IMAD.MOV R90, RZ, RZ, -R90 ;  /* 0x000000ffff5ad224 */ /* 0x000fe200078e0a5a */
[----:B------:R-:W-:Y:S01]  /*2340*/  ISETP.GT.U32.AND P5, PT, R74, R93, PT ;  /* 0x0000005d4a00720c */ /* 0x000fe20003fa4070 */
[----:B------:R-:W-:Y:S01]  /*2350*/  @!P1 IMAD.MOV R91, RZ, RZ, -R91 ;  /* 0x000000ffff5b9224 */ /* 0x000fe200078e0a5b */
[----:B------:R-:W-:Y:S01]  /*2360*/  ISETP.GE.AND P1, PT, R115, RZ, PT ;  /* 0x000000ff7300720c */ /* 0x000fe20003f26270 */
[----:B------:R-:W-:Y:S01]  /*2370*/  IMAD.HI.U32 R87, R103, R95, RZ ;  /* 0x0000005f67577227 */ /* 0x000fe200078e00ff */
[----:B------:R-:W-:Y:S01]  /*2380*/  IABS R102, R107 ;  /* 0x0000006b00667213 */ /* 0x000fe20000000000 */
[----:B------:R1:W-:Y:S01]  /*2390*/  LDGSTS.E [R203+0x1e00], [R34.64], !P0 ;  /* 0x01e0000022cb7fae */ /* 0x0003e2000c121844 */
[----:B------:R-:W-:Y:S01]  /*23a0*/  IADD3 R94, R94, R73, R76 ;  /* 0x000000495e5e7210 */ /* 0x000fe20007ffe04c */
[----:B------:R-:W-:Y:S01]  /*23b0*/  IMAD.MOV R87, RZ, RZ, -R87 ;  /* 0x000000ffff577224 */ /* 0x000fe200078e0a57 */
[----:B------:R-:W-:Y:S01]  /*23c0*/  LOP3.LUT R92, R92, 0x3, RZ, 0xc0, !PT ;  /* 0x000000035c5c7812 */ /* 0x000fe200078ec0ff */
[--C-:B------:R-:W-:Y:S01]  /*23d0*/  @!P2 IMAD.IADD R111, R111, 0x1, -R74.reuse ;  /* 0x000000016f6fa824 */ /* 0x100fe200078e0a4a */
[----:B------:R-:W-:Y:S01]  /*23e0*/  ISETP.GE.U32.AND P2, PT, R197, 0x7fffffa1, PT ;  /* 0x7fffffa1c500780c */ /* 0x000fe20003f46070 */
[----:B------:R-:W-:Y:S01]  /*23f0*/  IMAD R95, R74, R87, R95 ;  /* 0x000000574a5f7224 */ /* 0x000fe200078e025f */
[----:B------:R-:W-:Y:S01]  /*2400*/  IADD3 R92, R92, R78, R75 ;  /* 0x0000004e5c5c7210 */ /* 0x000fe20007ffe04b */
[----:B------:R-:W-:Y:S01]  /*2410*/  IMAD.MOV.U32 R87, RZ, RZ, R111 ;  /* 0x000000ffff577224 */ /* 0x000fe200078e006f */
[----:B------:R-:W-:Y:S01]  /*2420*/  LOP3.LUT R71, R108, 0xf, RZ, 0xc0, !PT ;  /* 0x0000000f6c477812 */ /* 0x000fe200078ec0ff */
[----:B------:R-:W-:-:S02]  /*2430*/  @!P5 IMAD.IADD R93, R93, 0x1, -R74 ;  /* 0x000000015d5dd824 */ /* 0x000fc400078e0a4a */
[----:B------:R-:W-:Y:S01]  /*2440*/  @!P1 IMAD.MOV R87, RZ, RZ, -R87 ;  /* 0x000000ffff579224 */ /* 0x000fe200078e0a57 */
[C---:B------:R-:W-:Y:S01]  /*2450*/  ISETP.GT.U32.AND P1, PT, R74.reuse, R95, PT ;  /* 0x0000005f4a00720c */ /* 0x040fe20003f24070 */
[----:B------:R-:W-:Y:S01]  /*2460*/  IMAD.HI.U32 R88, R103, R102, RZ ;  /* 0x0000006667587227 */ /* 0x000fe200078e00ff */
[----:B------:R-:W-:-:S03]  /*2470*/  ISETP.GT.U32.AND P5, PT, R74, R93, PT ;  /* 0x0000005d4a00720c */ /* 0x000fc60003fa4070 */
[----:B------:R-:W-:Y:S01]  /*2480*/  @!P6 IMAD.MOV R89, RZ, RZ, -R89 ;  /* 0x000000ffff59e224 */ /* 0x000fe200078e0a59 */
[----:B------:R-:W-:Y:S01]  /*2490*/  ISETP.GE.AND P6, PT, R210, R105, PT ;  /* 0x00000069d200720c */ /* 0x000fe20003fc6270 */
[----:B------:R-:W-:Y:S01]  /*24a0*/  IMAD.MOV R97, RZ, RZ, -R88 ;  /* 0x000000ffff617224 */ /* 0x000fe200078e0a58 */
[----:B------:R-:W-:Y:S01]  /*24b0*/  SEL R105, RZ, 0x1, P2 ;  /* 0x00000001ff697807 */ /* 0x000fe20001000000 */
[----:B------:R-:W-:Y:S02]  /*24c0*/  IMAD.MOV.U32 R114, RZ, RZ, 0x1f ;  /* 0x0000001fff727424 */ /* 0x000fe400078e00ff */
[----:B------:R-:W-:Y:S01]  /*24d0*/  IMAD R83, R74, R97, R102 ;  /* 0x000000614a537224 */ /* 0x000fe200078e0266 */
[C---:B------:R-:W-:Y:S01]  /*24e0*/  LOP3.LUT R102, R104.reuse, 0x30, RZ, 0xfc, !PT ;  /* 0x0000003068667812 */ /* 0x040fe200078efcff */
[----:B------:R-:W-:Y:S01]  /*24f0*/  IMAD.IADD R100, R105, 0x1, R100 ;  /* 0x0000000169647824 */ /* 0x000fe200078e0264 */
[----:B------:R-:W-:Y:S01]  /*2500*/  LOP3.LUT R105, R104, 0x1c, RZ, 0xfc, !PT ;  /* 0x0000001c68697812 */ /* 0x000fe200078efcff */
[--C-:B------:R-:W-:Y:S01]  /*2510*/  @!P1 IMAD.IADD R95, R95, 0x1, -R74.reuse ;  /* 0x000000015f5f9824 */ /* 0x100fe200078e0a4a */
[----:B------:R-:W-:Y:S01]  /*2520*/  ISETP.GT.U32.AND P1, PT, R74, R83, PT ;  /* 0x000000534a00720c */ /* 0x000fe20003f24070 */
[----:B------:R-:W-:Y:S01]  /*2530*/  @!P5 IMAD.IADD R93, R93, 0x1, -R74 ;  /* 0x000000015d5dd824 */ /* 0x000fe200078e0a4a */
[----:B------:R-:W-:Y:S01]  /*2540*/  IABS R99, R105 ;  /* 0x0000006900637213 */ /* 0x000fe20000000000 */
[----:B------:R-:W-:Y:S01]  /*2550*/  IMAD.SHL.U32 R94, R94, 0x100, RZ ;  /* 0x000001005e5e7824 */ /* 0x000fe200078e00ff */
[----:B------:R-:W-:Y:S01]  /*2560*/  ISETP.GE.AND P5, PT, R112, RZ, PT ;  /* 0x000000ff7000720c */ /* 0x000fe20003fa6270 */
[----:B------:R-:W-:Y:S01]  /*2570*/  IMAD R106, R106, 0x10, R71 ;  /* 0x000000106a6a7824 */ /* 0x000fe200078e0247 */
[----:B------:R-:W-:Y:S01]  /*2580*/  ISETP.GT.U32.AND P4, PT, R74, R95, PT ;  /* 0x0000005f4a00720c */ /* 0x000fe20003f84070 */
[----:B------:R-:W-:Y:S01]  /*2590*/  IMAD.MOV.U32 R88, RZ, RZ, R99 ;  /* 0x000000ffff587224 */ /* 0x000fe200078e0063 */
[----:B------:R-:W-:Y:S01]  /*25a0*/  LOP3.LUT R99, R104, 0x20, RZ, 0xfc, !PT ;  /* 0x0000002068637812 */ /* 0x000fe200078efcff */
[----:B----4-:R-:W-:Y:S01]  /*25b0*/  IMAD.WIDE R62, R211, 0x4, R62 ;  /* 0x00000004d33e7825 */ /* 0x010fe200078e023e */
[----:B------:R-:W-:-:S02]  /*25c0*/  LOP3.LUT R100, R100, 0x3, RZ, 0xc0, !PT ;  /* 0x0000000364647812 */ /* 0x000fc400078ec0ff */
[----:B------:R-:W-:Y:S01]  /*25d0*/  IABS R80, R99 ;  /* 0x0000006300507213 */ /* 0x000fe20000000000 */
[----:B------:R-:W-:Y:S01]  /*25e0*/  IMAD.HI.U32 R84, R103, R88, RZ ;  /* 0x0000005867547227 */ /* 0x000fe200078e00ff */
[----:B------:R-:W-:Y:S02]  /*25f0*/  IADD3 R82, R100, R82, R79 ;  /* 0x0000005264527210 */ /* 0x000fe40007ffe04f */
[----:B------:R-:W-:Y:S01]  /*2600*/  LOP3.LUT R100, R104, 0x2c, RZ, 0xfc, !PT ;  /* 0x0000002c68647812 */ /* 0x000fe200078efcff */
[----:B------:R-:W-:Y:S01]  /*2610*/  @!P1 IMAD.IADD R83, R83, 0x1, -R74 ;  /* 0x0000000153539824 */ /* 0x000fe200078e0a4a */
[----:B------:R-:W-:Y:S01]  /*2620*/  LOP3.LUT R71, R82, 0xf, RZ, 0xc0, !PT ;  /* 0x0000000f52477812 */ /* 0x000fe200078ec0ff */
[----:B------:R-:W-:Y:S01]  /*2630*/  IMAD.MOV R97, RZ, RZ, -R84 ;  /* 0x000000ffff617224 */ /* 0x000fe200078e0a54 */
[----:B------:R-:W-:Y:S01]  /*2640*/  LOP3.LUT R84, R104, 0x24, RZ, 0xfc, !PT ;  /* 0x0000002468547812 */ /* 0x000fe200078efcff */
[----:B------:R-:W-:Y:S01]  /*2650*/  @!P5 IMAD.MOV R93, RZ, RZ, -R93 ;  /* 0x000000ffff5dd224 */ /* 0x000fe200078e0a5d */
[----:B------:R-:W-:Y:S01]  /*2660*/  ISETP.GE.AND P5, PT, R113, RZ, PT ;  /* 0x000000ff7100720c */ /* 0x000fe20003fa6270 */
[C---:B------:R-:W-:Y:S01]  /*2670*/  IMAD R77, R74.reuse, R97, R88 ;  /* 0x000000614a4d7224 */ /* 0x040fe200078e0258 */
[----:B------:R-:W-:Y:S01]  /*2680*/  ISETP.GT.U32.AND P1, PT, R74, R83, PT ;  /* 0x000000534a00720c */ /* 0x000fe20003f24070 */
[----:B------:R-:W-:Y:S01]  /*2690*/  IMAD.HI.U32 R73, R103, R80, RZ ;  /* 0x0000005067497227 */ /* 0x000fe200078e00ff */
[----:B------:R-:W-:-:S02]  /*26a0*/  IABS R76, R84 ;  /* 0x00000054004c7213 */ /* 0x000fc40000000000 */
[----:B------:R-:W-:Y:S01]  /*26b0*/  LOP3.LUT R88, R104, 0x28, RZ, 0xfc, !PT ;  /* 0x0000002868587812 */ /* 0x000fe200078efcff */
[----:B------:R-:W-:Y:S01]  /*26c0*/  @!P4 IMAD.IADD R95, R95, 0x1, -R74 ;  /* 0x000000015f5fc824 */ /* 0x000fe200078e0a4a */
[C---:B------:R-:W-:Y:S01]  /*26d0*/  ISETP.GT.U32.AND P4, PT, R74.reuse, R77, PT ;  /* 0x0000004d4a00720c */ /* 0x040fe20003f84070 */
[----:B------:R-:W-:Y:S01]  /*26e0*/  IMAD.MOV R73, RZ, RZ, -R73 ;  /* 0x000000ffff497224 */ /* 0x000fe200078e0a49 */
[----:B------:R-:W-:Y:S01]  /*26f0*/  IABS R79, R88 ;  /* 0x00000058004f7213 */ /* 0x000fe20000000000 */
[----:B------:R-:W-:Y:S01]  /*2700*/  IMAD.HI.U32 R75, R103, R76, RZ ;  /* 0x0000004c674b7227 */ /* 0x000fe200078e00ff */
[----:B------:R-:W-:Y:S02]  /*2710*/  IABS R85, R100 ;  /* 0x0000006400557213 */ /* 0x000fe40000000000 */
[----:B------:R-:W-:Y:S01]  /*2720*/  IABS R97, R102 ;  /* 0x0000006600617213 */ /* 0x000fe20000000000 */
[----:B------:R-:W-:Y:S01]  /*2730*/  IMAD R73, R74, R73, R80 ;  /* 0x000000494a497224 */ /* 0x000fe200078e0250 */
[----:B------:R-:W-:Y:S01]  /*2740*/  ISETP.GE.AND P0, PT, R84, RZ, PT ;  /* 0x000000ff5400720c */ /* 0x000fe20003f06270 */
[----:B------:R-:W-:Y:S01]  /*2750*/  @!P5 IMAD.MOV R95, RZ, RZ, -R95 ;  /* 0x000000ffff5fd224 */ /* 0x000fe200078e0a5f */
[----:B------:R-:W-:Y:S01]  /*2760*/  ISETP.GE.AND P5, PT, R107, RZ, PT ;  /* 0x000000ff6b00720c */ /* 0x000fe20003fa6270 */
[--C-:B------:R-:W-:Y:S01]  /*2770*/  @!P1 IMAD.IADD R83, R83, 0x1, -R74.reuse ;  /* 0x0000000153539824 */ /* 0x100fe200078e0a4a */
[----:B------:R-:W-:Y:S01]  /*2780*/  ISETP.GT.U32.AND P1, PT, R74, R73, PT ;  /* 0x000000494a00720c */ /* 0x000fe20003f24070 */
[----:B------:R-:W-:Y:S01]  /*2790*/  @!P4 IMAD.IADD R77, R77, 0x1, -R74 ;  /* 0x000000014d4dc824 */ /* 0x000fe200078e0a4a */
[----:B------:R-:W-:Y:S01]  /*27a0*/  LOP3.LUT R107, R104, 0x38, RZ, 0xfc, !PT ;  /* 0x00000038686b7812 */ /* 0x000fe200078efcff */
[----:B------:R-:W-:Y:S01]  /*27b0*/  IMAD.MOV R75, RZ, RZ, -R75 ;  /* 0x000000ffff4b7224 */ /* 0x000fe200078e0a4b */
[----:B------:R-:W-:Y:S01]  /*27c0*/  IADD3 R114, R114, c[0x0][0x180], RZ ;  /* 0x0000600072727a10 */ /* 0x000fe20007ffe0ff */
[----:B------:R-:W-:Y:S01]  /*27d0*/  IMAD R86, R86, 0x10, R71 ;  /* 0x0000001056567824 */ /* 0x000fe200078e0247 */
[C---:B------:R-:W-:Y:S01]  /*27e0*/  ISETP.GT.U32.AND P4, PT, R74.reuse, R77, PT ;  /* 0x0000004d4a00720c */ /* 0x040fe20003f84070 */
[----:B------:R-:W-:Y:S01]  /*27f0*/  IMAD R75, R74, R75, R76 ;  /* 0x0000004b4a4b7224 */ /* 0x000fe200078e024c */
[----:B------:R-:W-:Y:S01]  /*2800*/  IABS R101, R107 ;  /* 0x0000006b00657213 */ /* 0x000fe20000000000 */
[----:B------:R-:W-:Y:S01]  /*2810*/  IMAD.HI.U32 R76, R103, R79, RZ ;  /* 0x0000004f674c7227 */ /* 0x000fe200078e00ff */
[----:B------:R-:W-:-:S02]  /*2820*/  LOP3.LUT R71, R70, 0xf00, RZ, 0xe2, !PT ;  /* 0x00000f0046477812 */ /* 0x000fc400078ee2ff */
[----:B------:R-:W-:Y:S01]  /*2830*/  LOP3.LUT R86, R86, 0xff, RZ, 0xc0, !PT ;  /* 0x000000ff56567812 */ /* 0x000fe200078ec0ff */
[----:B------:R-:W-:Y:S01]  /*2840*/  @!P5 IMAD.MOV R83, RZ, RZ, -R83 ;  /* 0x000000ffff53d224 */ /* 0x000fe200078e0a53 */
[----:B------:R-:W-:Y:S01]  /*2850*/  ISETP.GE.AND P5, PT, R105, RZ, PT ;  /* 0x000000ff6900720c */ /* 0x000fe20003fa6270 */
[----:B------:R-:W-:Y:S01]  /*2860*/  @!P1 IMAD.IADD R73, R73, 0x1, -R74 ;  /* 0x0000000149499824 */ /* 0x000fe200078e0a4a */
[C---:B------:R-:W-:Y:S01]  /*2870*/  LOP3.LUT R105, R104.reuse, 0x34, RZ, 0xfc, !PT ;  /* 0x0000003468697812 */ /* 0x040fe200078efcff */
[----:B------:R-:W-:Y:S01]  /*2880*/  IMAD.MOV R78, RZ, RZ, -R76 ;  /* 0x000000ffff4e7224 */ /* 0x000fe200078e0a4c */
[----:B------:R-:W-:Y:S01]  /*2890*/  LOP3.LUT R104, R104, 0x3c, RZ, 0xfc, !PT ;  /* 0x0000003c68687812 */ /* 0x000fe200078efcff */
[----:B------:R-:W-:Y:S01]  /*28a0*/  @!P4 IMAD.IADD R77, R77, 0x1, -R74 ;  /* 0x000000014d4dc824 */ /* 0x000fe200078e0a4a */
[C---:B------:R-:W-:Y:S01]  /*28b0*/  ISETP.GT.U32.AND P1, PT, R74.reuse, R73, PT ;  /* 0x000000494a00720c */ /* 0x040fe20003f24070 */
[----:B------:R-:W-:Y:S01]  /*28c0*/  IMAD R79, R74, R78, R79 ;  /* 0x0000004e4a4f7224 */ /* 0x000fe200078e024f */
[----:B------:R-:W-:Y:S01]  /*28d0*/  ISETP.GE.AND P4, PT, R99, RZ, PT ;  /* 0x000000ff6300720c */ /* 0x000fe20003f86270 */
[----:B------:R-:W-:Y:S01]  /*28e0*/  IMAD.HI.U32 R76, R103, R85, RZ ;  /* 0x00000055674c7227 */ /* 0x000fe200078e00ff */
[----:B------:R-:W-:-:S03]  /*28f0*/  IABS R99, R105 ;  /* 0x0000006900637213 */ /* 0x000fc60000000000 */
[----:B------:R-:W-:Y:S01]  /*2900*/  @!P5 IMAD.MOV R77, RZ, RZ, -R77 ;  /* 0x000000ffff4dd224 */ /* 0x000fe200078e0a4d */
[----:B------:R-:W-:Y:S01]  /*2910*/  ISETP.GT.U32.AND P5, PT, R74, R75, PT ;  /* 0x0000004b4a00720c */ /* 0x000fe20003fa4070 */
[----:B------:R-:W-:Y:S02]  /*2920*/  IMAD.MOV R76, RZ, RZ, -R76 ;  /* 0x000000ffff4c7224 */ /* 0x000fe400078e0a4c */
[----:B------:R-:W-:-:S04]  /*2930*/  IMAD.HI.U32 R78, R103, R99, RZ ;  /* 0x00000063674e7227 */ /* 0x000fc800078e00ff */
[--C-:B------:R-:W-:Y:S01]  /*2940*/  @!P1 IMAD.IADD R73, R73, 0x1, -R74.reuse ;  /* 0x0000000149499824 */ /* 0x100fe200078e0a4a */
[C---:B------:R-:W-:Y:S01]  /*2950*/  ISETP.GT.U32.AND P1, PT, R74.reuse, R79, PT ;  /* 0x0000004f4a00720c */ /* 0x040fe20003f24070 */
[C---:B------:R-:W-:Y:S02]  /*2960*/  IMAD R85, R74.reuse, R76, R85 ;  /* 0x0000004c4a557224 */ /* 0x040fe400078e0255 */
[----:B------:R-:W-:Y:S02]  /*2970*/  @!P4 IMAD.MOV R73, RZ, RZ, -R73 ;  /* 0x000000ffff49c224 */ /* 0x000fe400078e0a49 */
[----:B------:R-:W-:Y:S01]  /*2980*/  @!P5 IMAD.IADD R75, R75, 0x1, -R74 ;  /* 0x000000014b4bd824 */ /* 0x000fe200078e0a4a */
[----:B------:R-:W-:Y:S01]  /*2990*/  ISETP.GT.U32.AND P4, PT, R74, R85, PT ;  /* 0x000000554a00720c */ /* 0x000fe20003f84070 */
[----:B------:R-:W-:-:S03]  /*29a0*/  IMAD.HI.U32 R76, R103, R97, RZ ;  /* 0x00000061674c7227 */ /* 0x000fc600078e00ff */
[C---:B------:R-:W-:Y:S01]  /*29b0*/  ISETP.GT.U32.AND P5, PT, R74.reuse, R75, PT ;  /* 0x0000004b4a00720c */ /* 0x040fe20003fa4070 */
[----:B------:R-:W-:Y:S02]  /*29c0*/  IMAD.MOV R76, RZ, RZ, -R76 ;  /* 0x000000ffff4c7224 */ /* 0x000fe400078e0a4c */
[----:B------:R-:W-:Y:S02]  /*29d0*/  @!P1 IMAD.IADD R79, R79, 0x1, -R74 ;  /* 0x000000014f4f9824 */ /* 0x000fe400078e0a4a */
[----:B------:R-:W-:Y:S02]  /*29e0*/  IMAD.MOV R78, RZ, RZ, -R78 ;  /* 0x000000ffff4e7224 */ /* 0x000fe400078e0a4e */
[C---:B------:R-:W-:Y:S01]  /*29f0*/  IMAD R97, R74.reuse, R76, R97 ;  /* 0x0000004c4a617224 */ /* 0x040fe200078e0261 */
[----:B------:R-:W-:Y:S01]  /*2a00*/  ISETP.GT.U32.AND P1, PT, R74, R79, PT ;  /* 0x0000004f4a00720c */ /* 0x000fe20003f24070 */
[----:B------:R-:W-:Y:S01]  /*2a10*/  @!P4 IMAD.IADD R85, R85, 0x1, -R74 ;  /* 0x000000015555c824 */ /* 0x000fe200078e0a4a */
[----:B------:R-:W-:Y:S01]  /*2a20*/  IABS R76, R104 ;  /* 0x00000068004c7213 */ /* 0x000fe20000000000 */
[----:B------:R-:W-:-:S03]  /*2a30*/  IMAD.HI.U32 R80, R103, R101, RZ ;  /* 0x0000006567507227 */ /* 0x000fc600078e00ff */
[----:B------:R-:W-:Y:S01]  /*2a40*/  ISETP.GT.U32.AND P4, PT, R74, R85, PT ;  /* 0x000000554a00720c */ /* 0x000fe20003f84070 */
[----:B------:R-:W-:Y:S01]  /*2a50*/  @!P5 IMAD.IADD R75, R75, 0x1, -R74 ;  /* 0x000000014b4bd824 */ /* 0x000fe200078e0a4a */
[----:B------:R-:W-:Y:S01]  /*2a60*/  ISETP.GE.AND P5, PT, R88, RZ, PT ;  /* 0x000000ff5800720c */ /* 0x000fe20003fa6270 */
[C---:B------:R-:W-:Y:S01]  /*2a70*/  IMAD R99, R74.reuse, R78, R99 ;  /* 0x0000004e4a637224 */ /* 0x040fe200078e0263 */
[----:B------:R-:W-:Y:S01]  /*2a80*/  SHF.R.U32.HI R78, RZ, 0xc, R81 ;  /* 0x0000000cff4e7819 */ /* 0x000fe20000011651 */
[----:B------:R-:W-:Y:S02]  /*2a90*/  IMAD.MOV R80, RZ, RZ, -R80 ;  /* 0x000000ffff507224 */ /* 0x000fe400078e0a50 */
[----:B------:R-:W-:Y:S01]  /*2aa0*/  @!P1 IMAD.IADD R79, R79, 0x1, -R74 ;  /* 0x000000014f4f9824 */ /* 0x000fe200078e0a4a */
[C---:B------:R-:W-:Y:S01]  /*2ab0*/  ISETP.GT.U32.AND P1, PT, R74.reuse, R97, PT ;  /* 0x000000614a00720c */ /* 0x040fe20003f24070 */
[----:B------:R-:W-:Y:S01]  /*2ac0*/  @!P0 IMAD.MOV R75, RZ, RZ, -R75 ;  /* 0x000000ffff4b8224 */ /* 0x000fe200078e0a4b */
[C---:B------:R-:W-:Y:S01]  /*2ad0*/  ISETP.GT.U32.AND P0, PT, R74.reuse, R99, PT ;  /* 0x000000634a00720c */ /* 0x040fe20003f04070 */
[----:B------:R-:W-:-:S02]  /*2ae0*/  IMAD R101, R74, R80, R101 ;  /* 0x000000504a657224 */ /* 0x000fc400078e0265 */
[--C-:B------:R-:W-:Y:S02]  /*2af0*/  @!P4 IMAD.IADD R85, R85, 0x1, -R74.reuse ;  /* 0x000000015555c824 */ /* 0x100fe400078e0a4a */
[----:B------:R-:W-:Y:S01]  /*2b00*/  @!P5 IMAD.MOV R79, RZ, RZ, -R79 ;  /* 0x000000ffff4fd224 */ /* 0x000fe200078e0a4f */
[----:B------:R-:W-:Y:S01]  /*2b10*/  LOP3.LUT P5, RZ, R78, 0x1, RZ, 0xc0, !PT ;  /* 0x000000014eff7812 */ /* 0x000fe200078ac0ff */
[----:B------:R-:W-:Y:S01]  /*2b20*/  IMAD.HI.U32 R103, R103, R76, RZ ;  /* 0x0000004c67677227 */ /* 0x000fe200078e00ff */
[----:B------:R-:W-:Y:S02]  /*2b30*/  SHF.R.U32.HI R78, RZ, 0x8, R81 ;  /* 0x00000008ff4e7819 */ /* 0x000fe40000011651 */
[----:B------:R-:W-:Y:S01]  /*2b40*/  ISETP.GT.U32.AND P4, PT, R74, R101, PT ;  /* 0x000000654a00720c */ /* 0x000fe20003f84070 */
[--C-:B------:R-:W-:Y:S01]  /*2b50*/  @!P1 IMAD.IADD R97, R97, 0x1, -R74.reuse ;  /* 0x0000000161619824 */ /* 0x100fe200078e0a4a */
[----:B------:R-:W-:Y:S01]  /*2b60*/  LOP3.LUT P1, RZ, R78, 0x1, RZ, 0xc0, !PT ;  /* 0x000000014eff7812 */ /* 0x000fe2000782c0ff */
[----:B------:R-:W-:Y:S01]  /*2b70*/  @!P0 IMAD.IADD R99, R99, 0x1, -R74 ;  /* 0x0000000163638824 */ /* 0x000fe200078e0a4a */
[----:B------:R-:W-:Y:S01]  /*2b80*/  ISETP.GE.AND P0, PT, R100, RZ, PT ;  /* 0x000000ff6400720c */ /* 0x000fe20003f06270 */
[----:B------:R-:W-:Y:S01]  /*2b90*/  IMAD.MOV R103, RZ, RZ, -R103 ;  /* 0x000000ffff677224 */ /* 0x000fe200078e0a67 */
[----:B------:R-:W-:Y:S01]  /*2ba0*/  SHF.R.U32.HI R81, RZ, 0x4, R81 ;  /* 0x00000004ff517819 */ /* 0x000fe20000011651 */
[----:B------:R-:W-:-:S02]  /*2bb0*/  IMAD R71, R72, 0x1000, R71 ;  /* 0x0000100048477824 */ /* 0x000fc400078e0247 */
[----:B------:R4:W-:Y:S01]  /*2bc0*/  LDGSTS.E [R203+0x2600], [R42.64], P5 ;  /* 0x026000002acb7fae */ /* 0x0009e2000a921844 */
[----:B------:R-:W-:Y:S01]  /*2bd0*/  IMAD R69, R74, R103, R76 ;  /* 0x000000674a457224 */ /* 0x000fe200078e024c */
[----:B------:R-:W-:Y:S01]  /*2be0*/  LOP3.LUT R103, R94, 0xf00, RZ, 0xe2, !PT ;  /* 0x00000f005e677812 */ /* 0x000fe200078ee2ff */
[----:B------:R-:W-:Y:S02]  /*2bf0*/  IMAD.IADD R71, R71, 0x1, R86 ;  /* 0x0000000147477824 */ /* 0x000fe400078e0256 */
[----:B------:R-:W-:Y:S01]  /*2c00*/  @!P4 IMAD.IADD R101, R101, 0x1, -R74 ;  /* 0x000000016565c824 */ /* 0x000fe200078e0a4a */
[C---:B------:R-:W-:Y:S01]  /*2c10*/  ISETP.GT.U32.AND P4, PT, R74.reuse, R97, PT ;  /* 0x000000614a00720c */ /* 0x040fe20003f84070 */
[----:B------:R3:W-:Y:S01]  /*2c20*/  LDGSTS.E [R203+0x2e00], [R50.64], P1 ;  /* 0x02e0000032cb7fae */ /* 0x0007e20008921844 */
[C---:B------:R-:W-:Y:S01]  /*2c30*/  ISETP.GT.U32.AND P1, PT, R74.reuse, R99, PT ;  /* 0x000000634a00720c */ /* 0x040fe20003f24070 */
[----:B------:R-:W-:Y:S01]  /*2c40*/  @!P0 IMAD.MOV R85, RZ, RZ, -R85 ;  /* 0x000000ffff558224 */ /* 0x000fe200078e0a55 */
[----:B------:R-:W-:Y:S01]  /*2c50*/  ISETP.GT.U32.AND P5, PT, R74, R101, PT ;  /* 0x000000654a00720c */ /* 0x000fe20003fa4070 */
[----:B------:R-:W-:Y:S01]  /*2c60*/  IMAD R92, R92, 0x1000, R103 ;  /* 0x000010005c5c7824 */ /* 0x000fe200078e0267 */
[----:B------:R-:W-:Y:S01]  /*2c70*/  ISETP.GT.U32.AND P0, PT, R74, R69, PT ;  /* 0x000000454a00720c */ /* 0x000fe20003f04070 */
[----:B-1----:R-:W-:Y:S01]  /*2c80*/  IMAD.WIDE R8, R211, 0x4, R8 ;  /* 0x00000004d3087825 */ /* 0x002fe200078e0208 */
[----:B------:R-:W-:-:S03]  /*2c90*/  LOP3.LUT R103, R106, 0xff, RZ, 0xc0, !PT ;  /* 0x000000ff6a677812 */ /* 0x000fc600078ec0ff */
[----:B--2---:R-:W-:-:S04]  /*2ca0*/  IMAD.WIDE R16, R211, 0x4, R16 ;  /* 0x00000004d3107825 */ /* 0x004fc800078e0210 */
[--C-:B------:R-:W-:Y:S01]  /*2cb0*/  @!P4 IMAD.IADD R97, R97, 0x1, -R74.reuse ;  /* 0x000000016161c824 */ /* 0x100fe200078e0a4a */
[----:B------:R-:W-:Y:S01]  /*2cc0*/  ISETP.GE.AND P4, PT, R102, RZ, PT ;  /* 0x000000ff6600720c */ /* 0x000fe20003f86270 */
[--C-:B------:R-:W-:Y:S01]  /*2cd0*/  @!P1 IMAD.IADD R99, R99, 0x1, -R74.reuse ;  /* 0x0000000163639824 */ /* 0x100fe200078e0a4a */
[----:B------:R-:W-:Y:S01]  /*2ce0*/  ISETP.GE.AND P1, PT, R105, RZ, PT ;  /* 0x000000ff6900720c */ /* 0x000fe20003f26270 */
[--C-:B------:R-:W-:Y:S01]  /*2cf0*/  @!P5 IMAD.IADD R101, R101, 0x1, -R74.reuse ;  /* 0x000000016565d824 */ /* 0x100fe200078e0a4a */
[----:B------:R-:W-:Y:S01]  /*2d00*/  ISETP.GE.AND P5, PT, R107, RZ, PT ;  /* 0x000000ff6b00720c */ /* 0x000fe20003fa6270 */
[----:B------:R-:W-:Y:S02]  /*2d10*/  @!P0 IMAD.IADD R69, R69, 0x1, -R74 ;  /* 0x0000000145458824 */ /* 0x000fe400078e0a4a */
[----:B------:R-:W-:Y:S02]  /*2d20*/  IMAD.IADD R92, R92, 0x1, R103 ;  /* 0x000000015c5c7824 */ /* 0x000fe400078e0267 */
[----:B-----5:R-:W-:Y:S01]  /*2d30*/  IMAD.WIDE R24, R211, 0x4, R24 ;  /* 0x00000004d3187825 */ /* 0x020fe200078e0218 */
[----:B------:R-:W-:-:S02]  /*2d40*/  ISETP.GT.U32.AND P0, PT, R74, R69, PT ;  /* 0x000000454a00720c */ /* 0x000fc40003f04070 */
[----:B------:R-:W-:Y:S01]  /*2d50*/  PRMT R119, R71, 0x5410, R92 ;  /* 0x0000541047777816 */ /* 0x000fe2000000005c */
[----:B------:R-:W-:Y:S01]  /*2d60*/  @!P4 IMAD.MOV R97, RZ, RZ, -R97 ;  /* 0x000000ffff61c224 */ /* 0x000fe200078e0a61 */
[----:B------:R-:W-:Y:S01]  /*2d70*/  LOP3.LUT P4, RZ, R81, 0x1, RZ, 0xc0, !PT ;  /* 0x0000000151ff7812 */ /* 0x000fe2000788c0ff */
[----:B------:R-:W-:Y:S01]  /*2d80*/  @!P1 IMAD.MOV R99, RZ, RZ, -R99 ;  /* 0x000000ffff639224 */ /* 0x000fe200078e0a63 */
[----:B------:R-:W-:Y:S01]  /*2d90*/  ISETP.GT.AND P1, PT, R114, 0x1f, PT ;  /* 0x0000001f7200780c */ /* 0x000fe20003f24270 */
[----:B------:R-:W-:Y:S01]  /*2da0*/  @!P5 IMAD.MOV R101, RZ, RZ, -R101 ;  /* 0x000000ffff65d224 */ /* 0x000fe200078e0a65 */
[----:B------:R-:W-:Y:S01]  /*2db0*/  ISETP.GE.AND P5, PT, R210, c[0x0][0x180], PT ;  /* 0x00006000d2007a0c */ /* 0x000fe20003fa6270 */
[----:B------:R-:W-:Y:S01]  /*2dc0*/  IMAD.WIDE R32, R211, 0x4, R32 ;  /* 0x00000004d3207825 */ /* 0x000fe200078e0220 */
[----:B------:R-:W-:Y:S02]  /*2dd0*/  SEL R70, RZ, 0x4, !P1 ;  /* 0x00000004ff467807 */ /* 0x000fe40004800000 */
[----:B------:R-:W-:Y:S01]  /*2de0*/  SHF.R.U64 R72, R119, 0x1f, RZ ;  /* 0x0000001f77487819 */ /* 0x000fe200000012ff */
[----:B------:R-:W-:Y:S01]  /*2df0*/  @!P0 IMAD.IADD R69, R69, 0x1, -R74 ;  /* 0x0000000145458824 */ /* 0x000fe200078e0a4a */
[----:B------:R-:W-:Y:S01]  /*2e00*/  ISETP.GE.AND P0, PT, R104, RZ, PT ;  /* 0x000000ff6800720c */ /* 0x000fe20003f06270 */
[C---:B------:R-:W-:Y:S01]  /*2e10*/  IMAD.WIDE R40, R211.reuse, 0x4, R40 ;  /* 0x00000004d3287825 */ /* 0x040fe200078e0228 */
[----:B------:R-:W-:Y:S01]  /*2e20*/  SEL R70, R70, RZ, !P5 ;  /* 0x000000ff46467207 */ /* 0x000fe20006800000 */
[----:B------:R1:W-:Y:S01]  /*2e30*/  LDGSTS.E [R203+0x3600], [R58.64], P4 ;  /* 0x036000003acb7fae */ /* 0x0003e2000a121844 */
[----:B------:R-:W-:Y:S01]  /*2e40*/  ISETP.NE.AND P5, PT, RZ, c[0x0][0x17c], PT ;  /* 0x00005f00ff007a0c */ /* 0x000fe20003fa5270 */
[----:B------:R-:W-:Y:S01]  /*2e50*/  IMAD.MOV.U32 R71, RZ, RZ, R69 ;  /* 0x000000ffff477224 */ /* 0x000fe200078e0045 */
[----:B------:R-:W-:Y:S01]  /*2e60*/  ISETP.NE.U32.AND P4, PT, R70, RZ, PT ;  /* 0x000000ff4600720c */ /* 0x000fe20003f85070 */
[----:B------:R2:W-:Y:S01]  /*2e70*/  LDGSTS.E [R203+0x3e00], [R66.64], !P3 ;  /* 0x03e0000042cb7fae */ /* 0x0005e2000d921844 */
[----:B------:R-:W-:Y:S01]  /*2e80*/  LOP3.LUT R70, RZ, c[0x0][0x17c], RZ, 0x33, !PT ;  /* 0x00005f00ff467a12 */ /* 0x000fe200078e33ff */
[----:B------:R-:W-:Y:S01]  /*2e90*/  IMAD.WIDE R48, R211, 0x4, R48 ;  /* 0x00000004d3307825 */ /* 0x000fe200078e0230 */
[----:B------:R-:W-:Y:S01]  /*2ea0*/  LOP3.LUT R69, R191, 0x60, RZ, 0xc0, !PT ;  /* 0x00000060bf457812 */ /* 0x000fe200078ec0ff */
[----:B------:R-:W0:Y:S01]  /*2eb0*/  LDGDEPBAR ;  /* 0x00000000000079af */ /* 0x000e220000000000 */
[C---:B------:R-:W-:Y:S01]  /*2ec0*/  SEL R89, R70.reuse, R89, !P5 ;  /* 0x0000005946597207 */ /* 0x040fe20006800000 */
[----:B------:R-:W-:Y:S01]  /*2ed0*/  @!P0 IMAD.MOV R71, RZ, RZ, -R71 ;  /* 0x000000ffff478224 */ /* 0x000fe200078e0a47 */
[----:B------:R-:W-:Y:S01]  /*2ee0*/  SEL R103, R70, R91, !P5 ;  /* 0x0000005b46677207 */ /* 0x000fe20006800000 */
[----:B------:R-:W-:Y:S01]  /*2ef0*/  IMAD.WIDE R56, R211, 0x4, R56 ;  /* 0x00000004d3387825 */ /* 0x000fe200078e0238 */
[----:B------:R-:W-:-:S02]  /*2f00*/  SHF.R.U32.HI R120, RZ, 0x1, R69 ;  /* 0x00000001ff787819 */ /* 0x000fc40000011645 */
[----:B------:R-:W-:Y:S01]  /*2f10*/  IADD3 R121, P0, R213, c[0x0][0x168], RZ ;  /* 0x00005a00d5797a10 */ /* 0x000fe20007f1e0ff */
[----:B------:R-:W-:Y:S01]  /*2f20*/  IMAD R69, R89, c[0x0][0x190], RZ ;  /* 0x0000640059457a24 */ /* 0x000fe200078e02ff */
[C---:B------:R-:W-:Y:S01]  /*2f30*/  SEL R105, R70.reuse, R93, !P5 ;  /* 0x0000005d46697207 */ /* 0x040fe20006800000 */
[----:B------:R-:W-:Y:S01]  /*2f40*/  IMAD R103, R103, c[0x0][0x190], RZ ;  /* 0x0000640067677a24 */ /* 0x000fe200078e02ff */
[C---:B------:R-:W-:Y:S01]  /*2f50*/  SEL R107, R70.reuse, R83, !P5 ;  /* 0x00000053466b7207 */ /* 0x040fe20006800000 */
[----:B------:R-:W-:Y:S01]  /*2f60*/  IMAD.WIDE R64, R211, 0x4, R64 ;  /* 0x00000004d3407825 */ /* 0x000fe200078e0240 */
[C---:B------:R-:W-:Y:S02]  /*2f70*/  SEL R109, R70.reuse, R73, !P5 ;  /* 0x00000049466d7207 */ /* 0x040fe40006800000 */
[----:B------:R-:W-:Y:S01]  /*2f80*/  LEA.HI.X.SX32 R73, R117, c[0x0][0x16c], 0x2, P0 ;  /* 0x00005b0075497a11 */ /* 0x000fe200000f16ff */
[----:B------:R-:W-:Y:S01]  /*2f90*/  IMAD R105, R105, c[0x0][0x190], RZ ;  /* 0x0000640069697a24 */ /* 0x000fe200078e02ff */
[----:B------:R-:W-:Y:S01]  /*2fa0*/  LEA R100, P0, R69, R121, 0x2 ;  /* 0x0000007945647211 */ /* 0x000fe200078010ff */
[----:B------:R-:W-:Y:S01]  /*2fb0*/  IMAD R107, R107, c[0x0][0x190], RZ ;  /* 0x000064006b6b7a24 */ /* 0x000fe200078e02ff */
[C---:B------:R-:W-:Y:S01]  /*2fc0*/  SEL R110, R70.reuse, R79, !P5 ;  /* 0x0000004f466e7207 */ /* 0x040fe20006800000 */
[----:B------:R-:W-:Y:S01]  /*2fd0*/  IMAD R109, R109, c[0x0][0x190], RZ ;  /* 0x000064006d6d7a24 */ /* 0x000fe200078e02ff */
[----:B------:R-:W-:Y:S01]  /*2fe0*/  LEA R98, P3, R103, R121, 0x2 ;  /* 0x0000007967627211 */ /* 0x000fe200078610ff */
[----:B------:R-:W-:Y:S01]  /*2ff0*/  IMAD.WIDE R10, R211, 0x4, R10 ;  /* 0x00000004d30a7825 */ /* 0x000fe200078e020a */
[----:B------:R-:W-:-:S02]  /*3000*/  SEL R115, R70, R101, !P5 ;  /* 0x0000006546737207 */ /* 0x000fc40006800000 */
[----:B------:R-:W-:Y:S01]  /*3010*/  SEL R102, R70, R90, !P5 ;  /* 0x0000005a46667207 */ /* 0x000fe20006800000 */
[----:B------:R-:W-:Y:S01]  /*3020*/  IMAD R110, R110, c[0x0][0x190], RZ ;  /* 0x000064006e6e7a24 */ /* 0x000fe200078e02ff */
[C---:B------:R-:W-:Y:S01]  /*3030*/  SEL R104, R70.reuse, R87, !P5 ;  /* 0x0000005746687207 */ /* 0x040fe20006800000 */
[----:B------:R-:W-:Y:S01]  /*3040*/  IMAD R115, R115, c[0x0][0x190], RZ ;  /* 0x0000640073737a24 */ /* 0x000fe200078e02ff */
[----:B------:R-:W-:Y:S01]  /*3050*/  SEL R106, R70, R95, !P5 ;  /* 0x0000005f466a7207 */ /* 0x000fe20006800000 */
[----:B------:R-:W-:Y:S01]  /*3060*/  IMAD R102, R102, c[0x0][0x190], RZ ;  /* 0x0000640066667a24 */ /* 0x000fe200078e02ff */
[----:B------:R-:W-:Y:S01]  /*3070*/  SEL R108, R70, R77, !P5 ;  /* 0x0000004d466c7207 */ /* 0x000fe20006800000 */
[----:B------:R-:W-:Y:S01]  /*3080*/  IMAD R104, R104, c[0x0][0x190], RZ ;  /* 0x0000640068687a24 */ /* 0x000fe200078e02ff */
[----:B------:R-:W-:Y:S01]  /*3090*/  SEL R111, R70, R75, !P5 ;  /* 0x0000004b466f7207 */ /* 0x000fe20006800000 */
[----:B------:R-:W-:Y:S01]  /*30a0*/  IMAD R106, R106, c[0x0][0x190], RZ ;  /* 0x000064006a6a7a24 */ /* 0x000fe200078e02ff */
[----:B------:R-:W-:Y:S01]  /*30b0*/  SEL R113, R70, R85, !P5 ;  /* 0x0000005546717207 */ /* 0x000fe20006800000 */
[----:B------:R-:W-:Y:S01]  /*30c0*/  IMAD R108, R108, c[0x0][0x190], RZ ;  /* 0x000064006c6c7a24 */ /* 0x000fe200078e02ff */
[C---:B------:R-:W-:Y:S01]  /*30d0*/  SEL R112, R70.reuse, R97, !P5 ;  /* 0x0000006146707207 */ /* 0x040fe20006800000 */
[----:B------:R-:W-:Y:S01]  /*30e0*/  IMAD R111, R111, c[0x0][0x190], RZ ;  /* 0x000064006f6f7a24 */ /* 0x000fe200078e02ff */
[C---:B------:R-:W-:Y:S01]  /*30f0*/  SEL R116, R70.reuse, R99, !P5 ;  /* 0x0000006346747207 */ /* 0x040fe20006800000 */
[----:B------:R-:W-:Y:S01]  /*3100*/  IMAD R113, R113, c[0x0][0x190], RZ ;  /* 0x0000640071717a24 */ /* 0x000fe200078e02ff */
[----:B------:R-:W-:Y:S01]  /*3110*/  SEL R118, R70, R71, !P5 ;  /* 0x0000004746767207 */ /* 0x000fe20006800000 */
[----:B------:R-:W-:Y:S01]  /*3120*/  IMAD R112, R112, c[0x0][0x190], RZ ;  /* 0x0000640070707a24 */ /* 0x000fe200078e02ff */
[----:B------:R-:W-:Y:S01]  /*3130*/  LEA.HI.X.SX32 R101, R69, R73, 0x2, P0 ;  /* 0x0000004945657211 */ /* 0x000fe200000f16ff */
[----:B------:R-:W-:Y:S01]  /*3140*/  IMAD R116, R116, c[0x0][0x190], RZ ;  /* 0x0000640074747a24 */ /* 0x000fe200078e02ff */
[----:B------:R-:W-:Y:S01]  /*3150*/  LEA R70, P0, R105, R121, 0x2 ;  /* 0x0000007969467211 */ /* 0x000fe200078010ff */
[----:B------:R-:W-:Y:S01]  /*3160*/  IMAD R118, R118, c[0x0][0x190], RZ ;  /* 0x0000640076767a24 */ /* 0x000fe200078e02ff */
[----:B------:R-:W-:Y:S01]  /*3170*/  LEA.HI.X.SX32 R99, R103, R73, 0x2, P3 ;  /* 0x0000004967637211 */ /* 0x000fe200018f16ff */
[----:B---3--:R-:W-:Y:S01]  /*3180*/  IMAD.WIDE R18, R211, 0x4, R18 ;  /* 0x00000004d3127825 */ /* 0x008fe200078e0212 */
[----:B------:R-:W-:-:S02]  /*3190*/  LEA R96, P3, R107, R121, 0x2 ;  /* 0x000000796b607211 */ /* 0x000fc400078610ff */
[----:B------:R-:W-:Y:S01]  /*31a0*/  LEA.HI.X.SX32 R71, R105, R73, 0x2, P0 ;  /* 0x0000004969477211 */ /* 0x000fe200000f16ff */
[----:B------:R-:W-:Y:S01]  /*31b0*/  IMAD.WIDE R26, R211, 0x4, R26 ;  /* 0x00000004d31a7825 */ /* 0x000fe200078e021a */
[----:B------:R-:W-:Y:S02]  /*31c0*/  LEA R94, P0, R109, R121, 0x2 ;  /* 0x000000796d5e7211 */ /* 0x000fe400078010ff */
[----:B------:R-:W-:Y:S01]  /*31d0*/  LEA.HI.X.SX32 R97, R107, R73, 0x2, P3 ;  /* 0x000000496b617211 */ /* 0x000fe200018f16ff */
[----:B------:R-:W-:Y:S01]  /*31e0*/  IMAD.WIDE R34, R211, 0x4, R34 ;  /* 0x00000004d3227825 */ /* 0x000fe200078e0222 */
[----:B------:R-:W-:Y:S02]  /*31f0*/  LEA R92, P3, R110, R121, 0x2 ;  /* 0x000000796e5c7211 */ /* 0x000fe400078610ff */
[----:B------:R-:W-:Y:S01]  /*3200*/  LEA.HI.X.SX32 R95, R109, R73, 0x2, P0 ;  /* 0x000000496d5f7211 */ /* 0x000fe200000f16ff */
[----:B----4-:R-:W-:Y:S01]  /*3210*/  IMAD.WIDE R42, R211, 0x4, R42 ;  /* 0x00000004d32a7825 */ /* 0x010fe200078e022a */
[----:B------:R-:W-:-:S02]  /*3220*/  LEA R90, P0, R112, R121, 0x2 ;  /* 0x00000079705a7211 */ /* 0x000fc400078010ff */
[----:B------:R-:W-:Y:S01]  /*3230*/  LEA.HI.X.SX32 R93, R110, R73, 0x2, P3 ;  /* 0x000000496e5d7211 */ /* 0x000fe200018f16ff */
[----:B------:R-:W-:Y:S01]  /*3240*/  IMAD.WIDE R50, R211, 0x4, R50 ;  /* 0x00000004d3327825 */ /* 0x000fe200078e0232 */
[----:B------:R-:W-:Y:S02]  /*3250*/  LEA R88, P3, R115, R121, 0x2 ;  /* 0x0000007973587211 */ /* 0x000fe400078610ff */
[----:B------:R-:W-:Y:S01]  /*3260*/  LEA.HI.X.SX32 R91, R112, R73, 0x2, P0 ;  /* 0x00000049705b7211 */ /* 0x000fe200000f16ff */
[----:B-1----:R-:W-:Y:S01]  /*3270*/  IMAD.WIDE R58, R211, 0x4, R58 ;  /* 0x00000004d33a7825 */ /* 0x002fe200078e023a */
[----:B------:R-:W-:Y:S02]  /*3280*/  LEA R86, P0, R102, R121, 0x2 ;  /* 0x0000007966567211 */ /* 0x000fe400078010ff */
[----:B------:R-:W-:Y:S01]  /*3290*/  LEA.HI.X.SX32 R89, R115, R73, 0x2, P3 ;  /* 0x0000004973597211 */ /* 0x000fe200018f16ff */
[----:B--2---:R-:W-:Y:S01]  /*32a0*/  IMAD.WIDE R66, R211, 0x4, R66 ;  /* 0x00000004d3427825 */ /* 0x004fe200078e0242 */
[----:B------:R-:W-:-:S02]  /*32b0*/  LEA R84, P3, R104, R121, 0x2 ;  /* 0x0000007968547211 */ /* 0x000fc400078610ff */
[----:B------:R-:W-:Y:S02]  /*32c0*/  LEA.HI.X.SX32 R87, R102, R73, 0x2, P0 ;  /* 0x0000004966577211 */ /* 0x000fe400000f16ff */
[----:B------:R-:W-:Y:S02]  /*32d0*/  LEA R82, P0, R106, R121, 0x2 ;  /* 0x000000796a527211 */ /* 0x000fe400078010ff */
[----:B------:R-:W-:Y:S02]  /*32e0*/  LEA.HI.X.SX32 R85, R104, R73, 0x2, P3 ;  /* 0x0000004968557211 */ /* 0x000fe400018f16ff */
[----:B------:R-:W-:Y:S02]  /*32f0*/  LOP3.LUT R201, R209, R120, RZ, 0x3c, !PT ;  /* 0x00000078d1c97212 */ /* 0x000fe400078e3cff */
[----:B------:R-:W-:Y:S02]  /*3300*/  LEA R80, P3, R108, R121, 0x2 ;  /* 0x000000796c507211 */ /* 0x000fe400078610ff */
[----:B------:R-:W-:Y:S01]  /*3310*/  LEA.HI.X.SX32 R83, R106, R73, 0x2, P0 ;  /* 0x000000496a537211 */ /* 0x000fe200000f16ff */
[----:B------:R1:W-:Y:S01]  /*3320*/  LDGSTS.E [R201+0x8000], [R100.64], P4 ;  /* 0x0800000064c97fae */ /* 0x0003e2000a121844 */
[----:B------:R-:W-:-:S02]  /*3330*/  LEA R78, P0, R111, R121, 0x2 ;  /* 0x000000796f4e7211 */ /* 0x000fc400078010ff */
[----:B------:R-:W-:Y:S01]  /*3340*/  LEA.HI.X.SX32 R81, R108, R73, 0x2, P3 ;  /* 0x000000496c517211 */ /* 0x000fe200018f16ff */
[----:B------:R2:W-:Y:S01]  /*3350*/  LDGSTS.E [R201+0x8400], [R98.64], P4 ;  /* 0x0840000062c97fae */ /* 0x0005e2000a121844 */
[----:B------:R-:W-:Y:S02]  /*3360*/  LEA R76, P3, R113, R121, 0x2 ;  /* 0x00000079714c7211 */ /* 0x000fe400078610ff */
[----:B------:R-:W-:Y:S01]  /*3370*/  LOP3.LUT R199, R201, 0x40, RZ, 0x3c, !PT ;  /* 0x00000040c9c77812 */ /* 0x000fe200078e3cff */
[----:B------:R3:W-:Y:S01]  /*3380*/  LDGSTS.E [R201+0x8800], [R70.64], P4 ;  /* 0x0880000046c97fae */ /* 0x0007e2000a121844 */
[----:B------:R-:W-:Y:S02]  /*3390*/  LEA.HI.X.SX32 R79, R111, R73, 0x2, P0 ;  /* 0x000000496f4f7211 */ /* 0x000fe400000f16ff */
[----:B------:R-:W-:Y:S01]  /*33a0*/  LOP3.LUT P5, RZ, R72, 0x1, RZ, 0xc0, !PT ;  /* 0x0000000148ff7812 */ /* 0x000fe200078ac0ff */
[----:B------:R4:W-:Y:S01]  /*33b0*/  LDGSTS.E [R201+0x8c00], [R96.64], P4 ;  /* 0x08c0000060c97fae */ /* 0x0009e2000a121844 */
[----:B------:R-:W-:-:S02]  /*33c0*/  LEA R74, P0, R116, R121, 0x2 ;  /* 0x00000079744a7211 */ /* 0x000fc400078010ff */
[----:B------:R-:W-:Y:S01]  /*33d0*/  LEA.HI.X.SX32 R77, R113, R73, 0x2, P3 ;  /* 0x00000049714d7211 */ /* 0x000fe200018f16ff */
[----:B------:R5:W-:Y:S01]  /*33e0*/  LDGSTS.E [R201+0x9000], [R94.64], P4 ;  /* 0x090000005ec97fae */ /* 0x000be2000a121844 */
[----:B------:R-:W-:Y:S02]  /*33f0*/  LEA R72, P3, R118, R121, 0x2 ;  /* 0x0000007976487211 */ /* 0x000fe400078610ff */
[-C--:B------:R-:W-:Y:S01]  /*3400*/  LEA.HI.X.SX32 R75, R116, R73.reuse, 0x2, P0 ;  /* 0x00000049744b7211 */ /* 0x080fe200000f16ff */
[----:B------:R1:W-:Y:S01]  /*3410*/  LDGSTS.E [R201+0x9400], [R92.64], P4 ;  /* 0x094000005cc97fae */ /* 0x0003e2000a121844 */
[----:B------:R-:W-:Y:S02]  /*3420*/  LEA.HI.X.SX32 R73, R118, R73, 0x2, P3 ;  /* 0x0000004976497211 */ /* 0x000fe400018f16ff */
[C---:B------:R-:W-:Y:S01]  /*3430*/  SHF.R.U64 R123, R119.reuse, 0x1b, RZ ;  /* 0x0000001b777b7819 */ /* 0x040fe200000012ff */
[----:B------:R1:W-:Y:S01]  /*3440*/  LDGSTS.E [R201+0x9800], [R90.64], P4 ;  /* 0x098000005ac97fae */ /* 0x0003e2000a121844 */
[----:B------:R-:W-:-:S02]  /*3450*/  SHF.R.U64 R122, R119, 0x17, RZ ;  /* 0x00000017777a7819 */ /* 0x000fc400000012ff */
[----:B------:R-:W-:Y:S01]  /*3460*/  LOP3.LUT P0, RZ, R123, 0x1, RZ, 0xc0, !PT ;  /* 0x000000017bff7812 */ /* 0x000fe2000780c0ff */
[----:B------:R1:W-:Y:S01]  /*3470*/  LDGSTS.E [R201+0x9c00], [R88.64], P4 ;  /* 0x09c0000058c97fae */ /* 0x0003e2000a121844 */
[----:B------:R-:W-:Y:S02]  /*3480*/  LOP3.LUT P3, RZ, R122, 0x1, RZ, 0xc0, !PT ;  /* 0x000000017aff7812 */ /* 0x000fe4000786c0ff */
[C---:B------:R-:W-:Y:S01]  /*3490*/  SHF.R.U64 R120, R119.reuse, 0x13, RZ ;  /* 0x0000001377787819 */ /* 0x040fe200000012ff */
[----:B------:R1:W-:Y:S01]  /*34a0*/  LDGSTS.E [R199+0x8200], [R86.64], P4 ;  /* 0x0820000056c77fae */ /* 0x0003e2000a121844 */
[----:B------:R-:W-:-:S03]  /*34b0*/  SHF.R.U64 R121, R119, 0xb, RZ ;  /* 0x0000000b77797819 */ /* 0x000fc600000012ff */
[----:B------:R1:W-:Y:S04]  /*34c0*/  LDGSTS.E [R199+0x8600], [R84.64], P4 ;  /* 0x0860000054c77fae */ /* 0x0003e8000a121844 */
[----:B------:R1:W-:Y:S04]  /*34d0*/  LDGSTS.E [R199+0x8a00], [R82.64], P4 ;  /* 0x08a0000052c77fae */ /* 0x0003e8000a121844 */
[----:B------:R1:W-:Y:S04]  /*34e0*/  LDGSTS.E [R199+0x8e00], [R80.64], P4 ;  /* 0x08e0000050c77fae */ /* 0x0003e8000a121844 */
[----:B------:R1:W-:Y:S04]  /*34f0*/  LDGSTS.E [R199+0x9200], [R78.64], P4 ;  /* 0x092000004ec77fae */ /* 0x0003e8000a121844 */
[----:B------:R1:W-:Y:S04]  /*3500*/  LDGSTS.E [R199+0x9600], [R76.64], P4 ;  /* 0x096000004cc77fae */ /* 0x0003e8000a121844 */
[----:B------:R1:W-:Y:S04]  /*3510*/  LDGSTS.E [R199+0x9a00], [R74.64], P4 ;  /* 0x09a000004ac77fae */ /* 0x0003e8000a121844 */
[----:B------:R1:W-:Y:S01]  /*3520*/  LDGSTS.E [R199+0x9e00], [R72.64], P4 ;  /* 0x09e0000048c77fae */ /* 0x0003e2000a121844 */
[----:B------:R-:W-:-:S02]  /*3530*/  LOP3.LUT P4, RZ, R120, 0x1, RZ, 0xc0, !PT ;  /* 0x0000000178ff7812 */ /* 0x000fc4000788c0ff */
[----:B------:R-:W-:Y:S01]  /*3540*/  SHF.R.U64 R120, R119, 0xf, RZ ;  /* 0x0000000f77787819 */ /* 0x000fe200000012ff */
[----:B------:R-:W0:Y:S04]  /*3550*/  LDGDEPBAR ;  /* 0x00000000000079af */ /* 0x000e280000000000 */
[----:B------:R-:W-:Y:S06]  /*3560*/  BAR.SYNC.DEFER_BLOCKING 0x0 ;  /* 0x0000000000007b1d */ /* 0x000fec0000010000 */
[----:B------:R-:W-:Y:S01]  /*3570*/  @!PT LDS RZ, [RZ] ;  /* 0x00000000fffff984 */ /* 0x000fe20000000800 */
[----:B------:R-:W-:Y:S01]  /*3580*/  @!PT LDS RZ, [RZ] ;  /* 0x00000000fffff984 */ /* 0x000fe20000000800 */
[----:B------:R-:W-:Y:S01]  /*3590*/  @!PT LDS RZ, [RZ] ;  /* 0x00000000fffff984 */ /* 0x000fe20000000800 */
[----:B------:R1:W-:Y:S01]  /*35a0*/  LDGSTS.E [R209+0x4000], [R4.64], P5 ;  /* 0x0400000004d17fae */ /* 0x0003e2000a921844 */
[----:B------:R-:W-:-:S02]  /*35b0*/  LOP3.LUT P5, RZ, R120, 0x1, RZ, 0xc0, !PT ;  /* 0x0000000178ff7812 */ /* 0x000fc400078ac0ff */
[----:B------:R-:W-:Y:S01]  /*35c0*/  SHF.R.U64 R120, R119, 0x7, RZ ;  /* 0x0000000777787819 */ /* 0x000fe200000012ff */
[----:B------:R2:W-:Y:S01]  /*35d0*/  LDGSTS.E [R209+0x4800], [R12.64], P0 ;  /* 0x048000000cd17fae */ /* 0x0005e20008121844 */
[----:B------:R-:W-:-:S03]  /*35e0*/  LOP3.LUT P0, RZ, R121, 0x1, RZ, 0xc0, !PT ;  /* 0x0000000179ff7812 */ /* 0x000fc6000780c0ff */
[----:B------:R2:W-:Y:S01]  /*35f0*/  LDGSTS.E [R209+0x5000], [R20.64], P3 ;  /* 0x0500000014d17fae */ /* 0x0005e20009921844 */
[----:B------:R-:W-:Y:S02]  /*3600*/  LOP3.LUT P3, RZ, R120, 0x1, RZ, 0xc0, !PT ;  /* 0x0000000178ff7812 */ /* 0x000fe4000786c0ff */
[C---:B------:R-:W-:Y:S01]  /*3610*/  SHF.R.U64 R120, R119.reuse, 0x3, RZ ;  /* 0x0000000377787819 */ /* 0x040fe200000012ff */
[----:B------:R2:W-:Y:S01]  /*3620*/  LDGSTS.E [R209+0x5800], [R28.64], P4 ;  /* 0x058000001cd17fae */ /* 0x0005e2000a121844 */
[C---:B-1----:R-:W-:Y:S02]  /*3630*/  SHF.R.U64 R4, R119.reuse, 0x1e, RZ ;  /* 0x0000001e77047819 */ /* 0x042fe400000012ff */
[----:B------:R-:W-:Y:S01]  /*3640*/  LOP3.LUT P4, RZ, R120, 0x1, RZ, 0xc0, !PT ;  /* 0x0000000178ff7812 */ /* 0x000fe2000788c0ff */
[----:B------:R1:W-:Y:S01]  /*3650*/  LDGSTS.E [R209+0x6000], [R36.64], P5 ;  /* 0x0600000024d17fae */ /* 0x0003e2000a921844 */
[C---:B------:R-:W-:Y:S02]  /*3660*/  SHF.R.U64 R5, R119.reuse, 0x1a, RZ ;  /* 0x0000001a77057819 */ /* 0x040fe400000012ff */
[----:B------:R-:W-:Y:S01]  /*3670*/  LOP3.LUT P5, RZ, R4, 0x1, RZ, 0xc0, !PT ;  /* 0x0000000104ff7812 */ /* 0x000fe200078ac0ff */
[----:B------:R1:W-:Y:S01]  /*3680*/  LDGSTS.E [R209+0x6800], [R44.64], P0 ;  /* 0x068000002cd17fae */ /* 0x0003e20008121844 */
[----:B------:R-:W-:-:S02]  /*3690*/  SHF.R.U64 R4, R119, 0x16, RZ ;  /* 0x0000001677047819 */ /* 0x000fc400000012ff */
[----:B------:R-:W-:Y:S01]  /*36a0*/  LOP3.LUT P0, RZ, R5, 0x1, RZ, 0xc0, !PT ;  /* 0x0000000105ff7812 */ /* 0x000fe2000780c0ff */
[----:B------:R1:W-:Y:S01]  /*36b0*/  LDGSTS.E [R209+0x7000], [R52.64], P3 ;  /* 0x0700000034d17fae */ /* 0x0003e20009921844 */
[----:B------:R-:W-:Y:S02]  /*36c0*/  LOP3.LUT P3, RZ, R4, 0x1, RZ, 0xc0, !PT ;  /* 0x0000000104ff7812 */ /* 0x000fe4000786c0ff */
[C---:B------:R-:W-:Y:S01]  /*36d0*/  SHF.R.U64 R5, R119.reuse, 0x12, RZ ;  /* 0x0000001277057819 */ /* 0x040fe200000012ff */
[----:B------:R1:W-:Y:S01]  /*36e0*/  LDGSTS.E [R209+0x7800], [R60.64], P4 ;  /* 0x078000003cd17fae */ /* 0x0003e2000a121844 */
[----:B------:R-:W-:Y:S02]  /*36f0*/  SHF.R.U64 R4, R119, 0xe, RZ ;  /* 0x0000000e77047819 */ /* 0x000fe400000012ff */
[----:B------:R-:W-:Y:S01]  /*3700*/  LOP3.LUT P4, RZ, R5, 0x1, RZ, 0xc0, !PT ;  /* 0x0000000105ff7812 */ /* 0x000fe2000788c0ff */
[----:B------:R1:W-:Y:S01]  /*3710*/  LDGSTS.E [R207+0x4200], [R6.64], P5 ;  /* 0x0420000006cf7fae */ /* 0x0003e2000a921844 */
[----:B------:R-:W-:-:S02]  /*3720*/  SHF.R.U64 R5, R119, 0xa, RZ ;  /* 0x0000000a77057819 */ /* 0x000fc400000012ff */
[----:B------:R-:W-:Y:S01]  /*3730*/  LOP3.LUT P5, RZ, R4, 0x1, RZ, 0xc0, !PT ;  /* 0x0000000104ff7812 */ /* 0x000fe200078ac0ff */
[----:B------:R1:W-:Y:S01]  /*3740*/  LDGSTS.E [R207+0x4a00], [R14.64], P0 ;  /* 0x04a000000ecf7fae */ /* 0x0003e20008121844 */
[----:B------:R-:W-:Y:S02]  /*3750*/  SHF.R.U64 R4, R119, 0x6, RZ ;  /* 0x0000000677047819 */ /* 0x000fe400000012ff */
[----:B------:R-:W-:Y:S01]  /*3760*/  LOP3.LUT P0, RZ, R5, 0x1, RZ, 0xc0, !PT ;  /* 0x0000000105ff7812 */ /* 0x000fe2000780c0ff */
[----:B------:R1:W-:Y:S01]  /*3770*/  LDGSTS.E [R207+0x5200], [R22.64], P3 ;  /* 0x0520000016cf7fae */ /* 0x0003e20009921844 */
[----:B------:R-:W-:Y:S02]  /*3780*/  LOP3.LUT P3, RZ, R4, 0x1, RZ, 0xc0, !PT ;  /* 0x0000000104ff7812 */ /* 0x000fe4000786c0ff */
[C---:B------:R-:W-:Y:S01]  /*3790*/  SHF.R.U64 R5, R119.reuse, 0x2, RZ ;  /* 0x0000000277057819 */ /* 0x040fe200000012ff */
[----:B------:R1:W-:Y:S01]  /*37a0*/  LDGSTS.E [R207+0x5a00], [R30.64], P4 ;  /* 0x05a000001ecf7fae */ /* 0x0003e2000a121844 */
[----:B------:R-:W-:-:S02]  /*37b0*/  SHF.R.U64 R4, R119, 0x1d, RZ ;  /* 0x0000001d77047819 */ /* 0x000fc400000012ff */
[----:B------:R-:W-:Y:S01]  /*37c0*/  LOP3.LUT P4, RZ, R5, 0x1, RZ, 0xc0, !PT ;  /* 0x0000000105ff7812 */ /* 0x000fe2000788c0ff */
[----:B------:R1:W-:Y:S01]  /*37d0*/  LDGSTS.E [R207+0x6200], [R38.64], P5 ;  /* 0x0620000026cf7fae */ /* 0x0003e2000a921844 */
[C---:B------:R-:W-:Y:S02]  /*37e0*/  SHF.R.U64 R5, R119.reuse, 0x19, RZ ;  /* 0x0000001977057819 */ /* 0x040fe400000012ff */
[----:B------:R-:W-:Y:S01]  /*37f0*/  LOP3.LUT P5, RZ, R4, 0x1, RZ, 0xc0, !PT ;  /* 0x0000000104ff7812 */ /* 0x000fe200078ac0ff */
[----:B------:R1:W-:Y:S01]  /*3800*/  LDGSTS.E [R207+0x6a00], [R46.64], P0 ;  /* 0x06a000002ecf7fae */ /* 0x0003e20008121844 */
[----:B------:R-:W-:Y:S02]  /*3810*/  SHF.R.U64 R4, R119, 0x15, RZ ;  /* 0x0000001577047819 */ /* 0x000fe400000012ff */
[----:B------:R-:W-:Y:S01]  /*3820*/  LOP3.LUT P0, RZ, R5, 0x1, RZ, 0xc0, !PT ;  /* 0x0000000105ff7812 */ /* 0x000fe2000780c0ff */
[----:B------:R1:W-:Y:S01]  /*3830*/  LDGSTS.E [R207+0x7200], [R54.64], P3 ;  /* 0x0720000036cf7fae */ /* 0x0003e20009921844 */
[----:B------:R-:W-:-:S02]  /*3840*/  LOP3.LUT P3, RZ, R4, 0x1, RZ, 0xc0, !PT ;  /* 0x0000000104ff7812 */ /* 0x000fc4000786c0ff */
[C---:B------:R-:W-:Y:S01]  /*3850*/  SHF.R.U64 R5, R119.reuse, 0x11, RZ ;  /* 0x0000001177057819 */ /* 0x040fe200000012ff */
[----:B------:R1:W-:Y:S01]  /*3860*/  LDGSTS.E [R207+0x7a00], [R62.64], P4 ;  /* 0x07a000003ecf7fae */ /* 0x0003e2000a121844 */
[----:B------:R-:W-:Y:S02]  /*3870*/  SHF.R.U64 R4, R119, 0xd, RZ ;  /* 0x0000000d77047819 */ /* 0x000fe400000012ff */
        /* <DEDUP_REMOVED lines=29> */
[----:B------:R-:W-:Y:S02]  /*3a50*/  ISETP.GT.AND P0, PT, R114, 0x3f, PT ;  /* 0x0000003f7200780c */ /* 0x000fe40003f04270 */
[----:B------:R-:W-:Y:S01]  /*3a60*/  SEL R4, RZ, 0x4, P6 ;  /* 0x00000004ff047807 */ /* 0x000fe20003000000 */
[----:B------:R1:W-:Y:S01]  /*3a70*/  LDGSTS.E [R203+0x5600], [R26.64], P3 ;  /* 0x056000001acb7fae */ /* 0x0003e20009921844 */
[----:B------:R-:W-:-:S02]  /*3a80*/  SHF.R.U64 R119, R119, 0x4, RZ ;  /* 0x0000000477777819 */ /* 0x000fc400000012ff */
[----:B------:R-:W-:Y:S01]  /*3a90*/  LOP3.LUT P3, RZ, R5, 0x1, RZ, 0xc0, !PT ;  /* 0x0000000105ff7812 */ /* 0x000fe2000786c0ff */
[----:B------:R-:W-:Y:S01]  /*3aa0*/  IMAD.MOV.U32 R5, RZ, RZ, c[0x0][0x18c] ;  /* 0x00006300ff057624 */ /* 0x000fe200078e00ff */
[----:B------:R-:W-:Y:S01]  /*3ab0*/  SEL R4, R4, RZ, P0 ;  /* 0x000000ff04047207 */ /* 0x000fe20000000000 */
[----:B------:R1:W-:Y:S01]  /*3ac0*/  LDGSTS.E [R203+0x5e00], [R34.64], P4 ;  /* 0x05e0000022cb7fae */ /* 0x0003e2000a121844 */
[----:B------:R-:W-:Y:S01]  /*3ad0*/  LOP3.LUT P0, RZ, R119, 0x1, RZ, 0xc0, !PT ;  /* 0x0000000177ff7812 */ /* 0x000fe2000780c0ff */
[----:B------:R-:W-:Y:S01]  /*3ae0*/  IMAD.SHL.U32 R5, R5, 0x20, RZ ;  /* 0x0000002005057824 */ /* 0x000fe200078e00ff */
[----:B------:R-:W-:Y:S01]  /*3af0*/  ISETP.NE.U32.AND P6, PT, R4, RZ, PT ;  /* 0x000000ff0400720c */ /* 0x000fe20003fc5070 */
[----:B------:R1:W-:Y:S02]  /*3b00*/  LDGSTS.E [R203+0x6600], [R42.64], P5 ;  /* 0x066000002acb7fae */ /* 0x0003e4000a921844 */
[----:B------:R-:W-:-:S04]  /*3b10*/  IMAD.WIDE R100, R5, 0x4, R100 ;  /* 0x0000000405647825 */ /* 0x000fc800078e0264 */
[----:B------:R1:W-:Y:S01]  /*3b20*/  LDGSTS.E [R203+0x6e00], [R50.64], P3 ;  /* 0x06e0000032cb7fae */ /* 0x0003e20009921844 */
[----:B--2---:R-:W-:-:S03]  /*3b30*/  IMAD.WIDE R98, R5, 0x4, R98 ;  /* 0x0000000405627825 */ /* 0x004fc600078e0262 */
[----:B------:R1:W-:Y:S01]  /*3b40*/  LDGSTS.E [R203+0x7600], [R58.64], P0 ;  /* 0x076000003acb7fae */ /* 0x0003e20008121844 */
[----:B---3--:R-:W-:-:S03]  /*3b50*/  IMAD.WIDE R70, R5, 0x4, R70 ;  /* 0x0000000405467825 */ /* 0x008fc600078e0246 */
[----:B------:R1:W-:Y:S01]  /*3b60*/  LDGSTS.E [R203+0x7e00], [R66.64], !P2 ;  /* 0x07e0000042cb7fae */ /* 0x0003e2000d121844 */
[----:B----4-:R-:W-:-:S03]  /*3b70*/  IMAD.WIDE R96, R5, 0x4, R96 ;  /* 0x0000000405607825 */ /* 0x010fc600078e0260 */
[----:B------:R-:W0:Y:S01]  /*3b80*/  LDGDEPBAR ;  /* 0x00000000000079af */ /* 0x000e220000000000 */
[----:B-----5:R-:W-:-:S03]  /*3b90*/  IMAD.WIDE R94, R5, 0x4, R94 ;  /* 0x00000004055e7825 */ /* 0x020fc600078e025e */
[----:B------:R1:W-:Y:S01]  /*3ba0*/  LDGSTS.E [R201+0xa000], [R100.64], P6 ;  /* 0x0a00000064c97fae */ /* 0x0003e2000b121844 */
[----:B------:R-:W-:-:S03]  /*3bb0*/  IMAD.WIDE R92, R5, 0x4, R92 ;  /* 0x00000004055c7825 */ /* 0x000fc600078e025c */
        /* <DEDUP_REMOVED lines=20> */
[----:B------:R1:W-:Y:S04]  /*3d00*/  LDGSTS.E [R199+0xae00], [R80.64], P6 ;  /* 0x0ae0000050c77fae */ /* 0x0003e8000b121844 */
[----:B------:R1:W-:Y:S04]  /*3d10*/  LDGSTS.E [R199+0xb200], [R78.64], P6 ;  /* 0x0b2000004ec77fae */ /* 0x0003e8000b121844 */
[----:B------:R1:W-:Y:S04]  /*3d20*/  LDGSTS.E [R199+0xb600], [R76.64], P6 ;  /* 0x0b6000004cc77fae */ /* 0x0003e8000b121844 */
[----:B------:R1:W-:Y:S04]  /*3d30*/  LDGSTS.E [R199+0xba00], [R74.64], P6 ;  /* 0x0ba000004ac77fae */ /* 0x0003e8000b121844 */
[----:B------:R1:W-:Y:S04]  /*3d40*/  LDGSTS.E [R199+0xbe00], [R72.64], P6 ;  /* 0x0be0000048c77fae */ /* 0x0003e8000b121844 */
[----:B------:R-:W0:Y:S01]  /*3d50*/  LDGDEPBAR ;  /* 0x00000000000079af */ /* 0x000e220000000000 */
[----:B------:R-:W-:Y:S05]  /*3d60*/  @P1 BRA `(.L_x_0) ;  /* 0x0000022000001947 */ /* 0x000fea0003800000 */
[----:B------:R-:W-:Y:S01]  /*3d70*/  IMAD.SHL.U32 R196, R191, 0x20, RZ ;  /* 0x00000020bfc47824 */ /* 0x000fe200078e00ff */
[----:B-1----:R-:W-:Y:S01]  /*3d80*/  CS2R R96, SRZ ;  /* 0x0000000000607805 */ /* 0x002fe2000001ff00 */
[----:B------:R-:W-:Y:S01]  /*3d90*/  CS2R R98, SRZ ;  /* 0x0000000000627805 */ /* 0x000fe2000001ff00 */
        /* <DEDUP_REMOVED lines=30> */
[----:B------:R-:W-:Y:S05]  /*3f80*/  BRA `(.L_x_1) ;  /* 0x00002ab000007947 */ /* 0x000fea0003800000 */
.L_x_0:
[----:B------:R-:W-:Y:S01]  /*3f90*/  IMAD.SHL.U32 R190, R5, 0x8, RZ ;  /* 0x0000000805be7824 */ /* 0x000fe200078e00ff */
[----:B------:R-:W-:Y:S01]  /*3fa0*/  SHF.R.S32.HI R4, RZ, 0x1f, R3 ;  /* 0x0000001fff047819 */ /* 0x000fe20000011403 */
[C---:B------:R-:W-:Y:S01]  /*3fb0*/  IMAD.SHL.U32 R29, R191.reuse, 0x2, RZ ;  /* 0x00000002bf1d7824 */ /* 0x040fe200078e00ff */
[----:B-1----:R-:W-:Y:S01]  /*3fc0*/  SHF.R.S32.HI R10, RZ, 0x1f, R5 ;  /* 0x0000001fff0a7819 */ /* 0x002fe20000011405 */
[----:B------:R-:W-:Y:S01]  /*3fd0*/  IMAD.SHL.U32 R196, R191, 0x20, RZ ;  /* 0x00000020bfc47824 */ /* 0x000fe200078e00ff */
[----:B------:R-:W-:Y:S01]  /*3fe0*/  SHF.L.U64.HI R189, R3, 0x2, R4 ;  /* 0x0000000203bd7819 */ /* 0x000fe20000010204 */
[----:B------:R-:W-:Y:S01]  /*3ff0*/  IMAD.MOV.U32 R195, RZ, RZ, RZ ;  /* 0x000000ffffc37224 */ /* 0x000fe200078e00ff */
[----:B------:R-:W-:Y:S01]  /*4000*/  SHF.R.S32.HI R9, RZ, 0x1f, R118 ;  /* 0x0000001fff097819 */ /* 0x000fe20000011476 */
[----:B------:R-:W-:Y:S01]  /*4010*/  IMAD.MOV.U32 R194, RZ, RZ, 0x1 ;  /* 0x00000001ffc27424 */ /* 0x000fe200078e00ff */
[----:B------:R-:W-:Y:S01]  /*4020*/  SHF.R.S32.HI R6, RZ, 0x1f, R117 ;  /* 0x0000001fff067819 */ /* 0x000fe20000011475 */
[----:B------:R-:W-:Y:S01]  /*4030*/  IMAD.MOV.U32 R193, RZ, RZ, -0x1 ;  /* 0xffffffffffc17424 */ /* 0x000fe200078e00ff */
[----:B------:R-:W-:Y:S01]  /*4040*/  SHF.L.U64.HI R11, R5, 0x3, R10 ;  /* 0x00000003050b7819 */ /* 0x000fe2000001020a */
[----:B------:R-:W-:Y:S01]  /*4050*/  CS2R R96, SRZ ;  /* 0x0000000000607805 */ /* 0x000fe2000001ff00 */
[CC--:B------:R-:W-:Y:S01]  /*4060*/  LEA R160, P0, R118.reuse, R190.reuse, 0x2 ;  /* 0x000000be76a07211 */ /* 0x0c0fe200078010ff */
[----:B------:R-:W-:Y:S01]  /*4070*/  CS2R R98, SRZ ;  /* 0x0000000000627805 */ /* 0x000fe2000001ff00 */
[----:B------:R-:W-:Y:S01]  /*4080*/  SHF.R.S32.HI R4, RZ, 0x1f, R157 ;  /* 0x0000001fff047819 */ /* 0x000fe2000001149d */
[----:B------:R-:W-:Y:S01]  /*4090*/  CS2R R100, SRZ ;  /* 0x0000000000647805 */ /* 0x000fe2000001ff00 */
[----:B------:R-:W-:Y:S01]  /*40a0*/  SHF.L.U64.HI R3, R117, 0x2, R6 ;  /* 0x0000000275037819 */ /* 0x000fe20000010206 */
[----:B------:R-:W-:Y:S01]  /*40b0*/  CS2R R120, SRZ ;  /* 0x0000000000787805 */ /* 0x000fe2000001ff00 */
[-C--:B------:R-:W-:Y:S01]  /*40c0*/  LEA.HI.X R158, R118, R11.reuse, R9, 0x2, P0 ;  /* 0x0000000b769e7211 */ /* 0x080fe200000f1409 */
[----:B------:R-:W-:Y:S01]  /*40d0*/  CS2R R122, SRZ ;  /* 0x00000000007a7805 */ /* 0x000fe2000001ff00 */
[----:B------:R-:W-:Y:S01]  /*40e0*/  SHF.L.U64.HI R157, R157, 0x2, R4 ;  /* 0x000000029d9d7819 */ /* 0x000fe20000010204 */
[----:B------:R-:W-:Y:S01]  /*40f0*/  CS2R R118, SRZ ;  /* 0x0000000000767805 */ /* 0x000fe2000001ff00 */
[----:B------:R-:W-:Y:S01]  /*4100*/  SHF.R.S32.HI R6, RZ, 0x1f, R115 ;  /* 0x0000001fff067819 */ /* 0x000fe20000011473 */
[----:B------:R-:W-:Y:S01]  /*4110*/  CS2R R124, SRZ ;  /* 0x00000000007c7805 */ /* 0x000fe2000001ff00 */
[----:B------:R-:W-:Y:S01]  /*4120*/  SHF.R.S32.HI R161, RZ, 0x1f, R116 ;  /* 0x0000001fffa17819 */ /* 0x000fe20000011474 */
[----:B------:R-:W-:Y:S01]  /*4130*/  CS2R R126, SRZ ;  /* 0x00000000007e7805 */ /* 0x000fe2000001ff00 */
[-C--:B------:R-:W-:Y:S01]  /*4140*/  LEA R162, P0, R115, R190.reuse, 0x2 ;  /* 0x000000be73a27211 */ /* 0x080fe200078010ff */
[----:B------:R-:W-:Y:S01]  /*4150*/  CS2R R128, SRZ ;  /* 0x0000000000807805 */ /* 0x000fe2000001ff00 */
[-C--:B------:R-:W-:Y:S01]  /*4160*/  LEA R164, P1, R116, R190.reuse, 0x2 ;  /* 0x000000be74a47211 */ /* 0x080fe200078210ff */
        /* <DEDUP_REMOVED lines=9> */
[-C--:B------:R-:W-:Y:S01]  /*4200*/  LEA.HI.X R159, R115, R11.reuse, R6, 0x2, P0 ;  /* 0x0000000b739f7211 */ /* 0x080fe200000f1406 */
[----:B------:R-:W-:Y:S01]  /*4210*/  CS2R R44, SRZ ;  /* 0x00000000002c7805 */ /* 0x000fe2000001ff00 */
[-C--:B------:R-:W-:Y:S01]  /*4220*/  LEA.HI.X R161, R116, R11.reuse, R161, 0x2, P1 ;  /* 0x0000000b74a17211 */ /* 0x080fe200008f14a1 */
[----:B------:R-:W-:Y:S01]  /*4230*/  CS2R R46, SRZ ;  /* 0x00000000002e7805 */ /* 0x000fe2000001ff00 */
[-C--:B------:R-:W-:Y:S01]  /*4240*/  LEA.HI.X R163, R112, R11.reuse, R163, 0x2, P2 ;  /* 0x0000000b70a37211 */ /* 0x080fe200010f14a3 */
[----:B------:R-:W-:Y:S01]  /*4250*/  CS2R R116, SRZ ;  /* 0x0000000000747805 */ /* 0x000fe2000001ff00 */
[-C--:B------:R-:W-:Y:S01]  /*4260*/  LEA.HI.X R165, R113, R11.reuse, R4, 0x2, P3 ;  /* 0x0000000b71a57211 */ /* 0x080fe200018f1404 */
[----:B------:R-:W-:Y:S01]  /*4270*/  CS2R R48, SRZ ;  /* 0x0000000000307805 */ /* 0x000fe2000001ff00 */
[----:B------:R-:W-:Y:S01]  /*4280*/  SHF.R.S32.HI R167, RZ, 0x1f, R110 ;  /* 0x0000001fffa77819 */ /* 0x000fe2000001146e */
[----:B------:R-:W-:Y:S01]  /*4290*/  CS2R R112, SRZ ;  /* 0x0000000000707805 */ /* 0x000fe2000001ff00 */
[----:B------:R-:W-:Y:S01]  /*42a0*/  SHF.R.S32.HI R6, RZ, 0x1f, R111 ;  /* 0x0000001fff067819 */ /* 0x000fe2000001146f */
[----:B------:R-:W-:Y:S01]  /*42b0*/  CS2R R50, SRZ ;  /* 0x0000000000327805 */ /* 0x000fe2000001ff00 */
[CC--:B------:R-:W-:Y:S01]  /*42c0*/  LEA R170, P0, R110.reuse, R190.reuse, 0x2 ;  /* 0x000000be6eaa7211 */ /* 0x0c0fe200078010ff */
[----:B------:R-:W-:Y:S01]  /*42d0*/  CS2R R52, SRZ ;  /* 0x0000000000347805 */ /* 0x000fe2000001ff00 */
[-C--:B------:R-:W-:Y:S01]  /*42e0*/  LEA R172, P1, R111, R190.reuse, 0x2 ;  /* 0x000000be6fac7211 */ /* 0x080fe200078210ff */
[----:B------:R-:W-:Y:S01]  /*42f0*/  CS2R R54, SRZ ;  /* 0x0000000000367805 */ /* 0x000fe2000001ff00 */
[----:B------:R-:W-:Y:S01]  /*4300*/  SHF.R.S32.HI R4, RZ, 0x1f, R109 ;  /* 0x0000001fff047819 */ /* 0x000fe2000001146d */
[----:B------:R-:W-:Y:S01]  /*4310*/  CS2R R56, SRZ ;  /* 0x0000000000387805 */ /* 0x000fe2000001ff00 */
[-C--:B------:R-:W-:Y:S01]  /*4320*/  LEA R174, P2, R109, R190.reuse, 0x2 ;  /* 0x000000be6dae7211 */ /* 0x080fe200078410ff */
[----:B------:R-:W-:Y:S01]  /*4330*/  CS2R R58, SRZ ;  /* 0x00000000003a7805 */ /* 0x000fe2000001ff00 */
[-C--:B------:R-:W-:Y:S01]  /*4340*/  LEA.HI.X R167, R110, R11.reuse, R167, 0x2, P0 ;  /* 0x0000000b6ea77211 */ /* 0x080fe200000f14a7 */
[----:B------:R-:W-:Y:S01]  /*4350*/  CS2R R60, SRZ ;  /* 0x00000000003c7805 */ /* 0x000fe2000001ff00 */
[----:B------:R-:W-:Y:S01]  /*4360*/  LEA.HI.X R169, R111, R11, R6, 0x2, P1 ;  /* 0x0000000b6fa97211 */ /* 0x000fe200008f1406 */
[----:B------:R-:W-:Y:S01]  /*4370*/  CS2R R62, SRZ ;  /* 0x00000000003e7805 */ /* 0x000fe2000001ff00 */
[----:B------:R-:W-:Y:S01]  /*4380*/  SHF.R.S32.HI R173, RZ, 0x1f, R108 ;  /* 0x0000001fffad7819 */ /* 0x000fe2000001146c */
[----:B------:R-:W-:Y:S01]  /*4390*/  CS2R R110, SRZ ;  /* 0x00000000006e7805 */ /* 0x000fe2000001ff00 */
[----:B------:R-:W-:-:S02]  /*43a0*/  LEA R176, P3, R108, R190, 0x2 ;  /* 0x000000be6cb07211 */ /* 0x000fc400078610ff */
[----:B------:R-:W-:Y:S02]  /*43b0*/  LEA.HI.X R171, R109, R11, R4, 0x2, P2 ;  /* 0x0000000b6dab7211 */ /* 0x000fe400010f1404 */
[----:B------:R-:W-:Y:S02]  /*43c0*/  SHF.R.S32.HI R6, RZ, 0x1f, R107 ;  /* 0x0000001fff067819 */ /* 0x000fe4000001146b */
[----:B------:R-:W-:Y:S02]  /*43d0*/  SHF.R.S32.HI R177, RZ, 0x1f, R106 ;  /* 0x0000001fffb17819 */ /* 0x000fe4000001146a */
[-C--:B------:R-:W-:Y:S02]  /*43e0*/  LEA R178, P0, R107, R190.reuse, 0x2 ;  /* 0x000000be6bb27211 */ /* 0x080fe400078010ff */
[----:B------:R-:W-:Y:S02]  /*43f0*/  LEA R180, P1, R106, R190, 0x2 ;  /* 0x000000be6ab47211 */ /* 0x000fe400078210ff */
[----:B------:R-:W-:-:S02]  /*4400*/  SHF.R.S32.HI R4, RZ, 0x1f, R105 ;  /* 0x0000001fff047819 */ /* 0x000fc40000011469 */
[-C--:B------:R-:W-:Y:S02]  /*4410*/  LEA R182, P2, R105, R190.reuse, 0x2 ;  /* 0x000000be69b67211 */ /* 0x080fe400078410ff */
[-C--:B------:R-:W-:Y:S02]  /*4420*/  LEA.HI.X R173, R108, R11.reuse, R173, 0x2, P3 ;  /* 0x0000000b6cad7211 */ /* 0x080fe400018f14ad */
[-C--:B------:R-:W-:Y:S01]  /*4430*/  LEA.HI.X R175, R107, R11.reuse, R6, 0x2, P0 ;  /* 0x0000000b6baf7211 */ /* 0x080fe200000f1406 */
[----:B------:R-:W-:Y:S01]  /*4440*/  CS2R R108, SRZ ;  /* 0x00000000006c7805 */ /* 0x000fe2000001ff00 */
[-C--:B------:R-:W-:Y:S02]  /*4450*/  LEA.HI.X R177, R106, R11.reuse, R177, 0x2, P1 ;  /* 0x0000000b6ab17211 */ /* 0x080fe400008f14b1 */
[----:B------:R-:W-:Y:S01]  /*4460*/  LEA R184, P3, R104, R190, 0x2 ;  /* 0x000000be68b87211 */ /* 0x000fe200078610ff */
[----:B------:R-:W-:Y:S01]  /*4470*/  CS2R R106, SRZ ;  /* 0x00000000006a7805 */ /* 0x000fe2000001ff00 */
[----:B------:R-:W-:-:S02]  /*4480*/  LEA.HI.X R179, R105, R11, R4, 0x2, P2 ;  /* 0x0000000b69b37211 */ /* 0x000fc400010f1404 */
[-C--:B------:R-:W-:Y:S02]  /*4490*/  LEA R186, P0, R103, R190.reuse, 0x2 ;  /* 0x000000be67ba7211 */ /* 0x080fe400078010ff */
[----:B------:R-:W-:Y:S02]  /*44a0*/  LEA R188, P1, R102, R190, 0x2 ;  /* 0x000000be66bc7211 */ /* 0x000fe400078210ff */
[----:B------:R-:W-:Y:S02]  /*44b0*/  SHF.R.S32.HI R7, RZ, 0x1f, R114 ;  /* 0x0000001fff077819 */ /* 0x000fe40000011472 */
[----:B------:R-:W-:Y:S02]  /*44c0*/  SHF.R.S32.HI R181, RZ, 0x1f, R104 ;  /* 0x0000001fffb57819 */ /* 0x000fe40000011468 */
[----:B------:R-:W-:Y:S02]  /*44d0*/  SHF.R.S32.HI R185, RZ, 0x1f, R102 ;  /* 0x0000001fffb97819 */ /* 0x000fe40000011466 */
[----:B------:R-:W-:-:S02]  /*44e0*/  SHF.R.S32.HI R6, RZ, 0x1f, R69 ;  /* 0x0000001fff067819 */ /* 0x000fc40000011445 */
[----:B------:R-:W-:Y:S02]  /*44f0*/  LEA R190, P2, R69, R190, 0x2 ;  /* 0x000000be45be7211 */ /* 0x000fe400078410ff */
[----:B------:R-:W-:Y:S02]  /*4500*/  LOP3.LUT R4, R191, 0x7, RZ, 0xc0, !PT ;  /* 0x00000007bf047812 */ /* 0x000fe400078ec0ff */
[----:B------:R-:W-:Y:S02]  /*4510*/  LEA.HI R208, R7, R114, RZ, 0x5 ;  /* 0x0000007207d07211 */ /* 0x000fe400078f28ff */
[-C--:B------:R-:W-:Y:S01]  /*4520*/  LEA.HI.X R181, R104, R11.reuse, R181, 0x2, P3 ;  /* 0x0000000b68b57211 */ /* 0x080fe200018f14b5 */
[----:B------:R-:W-:Y:S01]  /*4530*/  IMAD R4, R4, 0x90, RZ ;  /* 0x0000009004047824 */ /* 0x000fe200078e02ff */
[-C--:B------:R-:W-:Y:S01]  /*4540*/  LEA.HI.X R185, R102, R11.reuse, R185, 0x2, P1 ;  /* 0x0000000b66b97211 */ /* 0x080fe200008f14b9 */
[----:B------:R-:W-:Y:S01]  /*4550*/  CS2R R114, SRZ ;  /* 0x0000000000727805 */ /* 0x000fe2000001ff00 */
[----:B------:R-:W-:Y:S01]  /*4560*/  LEA.HI.X R69, R69, R11, R6, 0x2, P2 ;  /* 0x0000000b45457211 */ /* 0x000fe200010f1406 */
[----:B------:R-:W-:Y:S01]  /*4570*/  CS2R R104, SRZ ;  /* 0x0000000000687805 */ /* 0x000fe2000001ff00 */
[----:B------:R-:W-:-:S02]  /*4580*/  SHF.R.S32.HI R8, RZ, 0x1f, R103 ;  /* 0x0000001fff087819 */ /* 0x000fc40000011467 */
[----:B------:R-:W-:Y:S02]  /*4590*/  LOP3.LUT R7, R191, 0x3, RZ, 0xc0, !PT ;  /* 0x00000003bf077812 */ /* 0x000fe400078ec0ff */
[----:B------:R-:W-:Y:S02]  /*45a0*/  IADD3 R160, P3, R160, c[0x0][0x168], RZ ;  /* 0x00005a00a0a07a10 */ /* 0x000fe40007f7e0ff */
[----:B------:R-:W-:Y:S01]  /*45b0*/  IADD3 R164, P1, R164, c[0x0][0x168], RZ ;  /* 0x00005a00a4a47a10 */ /* 0x000fe20007f3e0ff */
[----:B------:R-:W-:Y:S01]  /*45c0*/  IMAD R204, R7, 0x220, RZ ;  /* 0x0000022007cc7824 */ /* 0x000fe200078e02ff */
[----:B------:R-:W-:Y:S02]  /*45d0*/  IADD3 R166, P2, R166, c[0x0][0x168], RZ ;  /* 0x00005a00a6a67a10 */ /* 0x000fe40007f5e0ff */
[----:B------:R-:W-:Y:S02]  /*45e0*/  IADD3 R168, P4, R168, c[0x0][0x168], RZ ;  /* 0x00005a00a8a87a10 */ /* 0x000fe40007f9e0ff */
[----:B------:R-:W-:-:S02]  /*45f0*/  IADD3 R170, P5, R170, c[0x0][0x168], RZ ;  /* 0x00005a00aaaa7a10 */ /* 0x000fc40007fbe0ff */
[----:B------:R-:W-:Y:S02]  /*4600*/  LEA.HI.X R183, R103, R11, R8, 0x2, P0 ;  /* 0x0000000b67b77211 */ /* 0x000fe400000f1408 */
[----:B------:R-:W-:Y:S01]  /*4610*/  IADD3.X R158, R158, c[0x0][0x16c], RZ, P3, !PT ;  /* 0x00005b009e9e7a10 */ /* 0x000fe20001ffe4ff */
[----:B------:R-:W-:Y:S01]  /*4620*/  CS2R R102, SRZ ;  /* 0x0000000000667805 */ /* 0x000fe2000001ff00 */
[----:B------:R-:W-:Y:S02]  /*4630*/  IADD3.X R161, R161, c[0x0][0x16c], RZ, P1, !PT ;  /* 0x00005b00a1a17a10 */ /* 0x000fe40000ffe4ff */
[----:B------:R-:W-:Y:S02]  /*4640*/  IADD3.X R163, R163, c[0x0][0x16c], RZ, P2, !PT ;  /* 0x00005b00a3a37a10 */ /* 0x000fe400017fe4ff */
[----:B------:R-:W-:Y:S02]  /*4650*/  IADD3.X R165, R165, c[0x0][0x16c], RZ, P4, !PT ;  /* 0x00005b00a5a57a10 */ /* 0x000fe400027fe4ff */
[----:B------:R-:W-:-:S02]  /*4660*/  IADD3.X R167, R167, c[0x0][0x16c], RZ, P5, !PT ;  /* 0x00005b00a7a77a10 */ /* 0x000fc40002ffe4ff */
[----:B------:R-:W-:Y:S02]  /*4670*/  LEA R68, P0, R211, R68, 0x3 ;  /* 0x00000044d3447211 */ /* 0x000fe400078018ff */
[----:B------:R-:W-:Y:S02]  /*4680*/  SHF.R.S32.HI R6, RZ, 0x1f, R211 ;  /* 0x0000001fff067819 */ /* 0x000fe400000114d3 */
[----:B------:R-:W-:Y:S02]  /*4690*/  IADD3 R172, P3, R172, c[0x0][0x168], RZ ;  /* 0x00005a00acac7a10 */ /* 0x000fe40007f7e0ff */
[----:B------:R-:W-:Y:S02]  /*46a0*/  IADD3 R174, P1, R174, c[0x0][0x168], RZ ;  /* 0x00005a00aeae7a10 */ /* 0x000fe40007f3e0ff */
[----:B------:R-:W-:Y:S02]  /*46b0*/  IADD3 R176, P2, R176, c[0x0][0x168], RZ ;  /* 0x00005a00b0b07a10 */ /* 0x000fe40007f5e0ff */
[----:B------:R-:W-:-:S02]  /*46c0*/  IADD3 R178, P4, R178, c[0x0][0x168], RZ ;  /* 0x00005a00b2b27a10 */ /* 0x000fc40007f9e0ff */
[----:B------:R-:W-:Y:S02]  /*46d0*/  IADD3 R180, P5, R180, c[0x0][0x168], RZ ;  /* 0x00005a00b4b47a10 */ /* 0x000fe40007fbe0ff */
[----:B------:R-:W-:Y:S02]  /*46e0*/  LOP3.LUT R29, R4, 0x30, R29, 0x78, !PT ;  /* 0x00000030041d7812 */ /* 0x000fe400078e781d */
[C---:B------:R-:W-:Y:S01]  /*46f0*/  SHF.L.U64.HI R4, R5.reuse, 0x2, R10 ;  /* 0x0000000205047819 */ /* 0x040fe2000001020a */
[----:B------:R-:W-:Y:S01]  /*4700*/  IMAD.SHL.U32 R5, R5, 0x4, RZ ;  /* 0x0000000405057824 */ /* 0x000fe200078e00ff */
[----:B------:R-:W-:Y:S02]  /*4710*/  SHF.R.S32.HI R26, RZ, 0x1f, R251 ;  /* 0x0000001fff1a7819 */ /* 0x000fe400000114fb */
[----:B------:R-:W-:Y:S02]  /*4720*/  LEA.HI.X R189, R211, R189, R6, 0x3, P0 ;  /* 0x000000bdd3bd7211 */ /* 0x000fe400000f1c06 */
[----:B------:R-:W-:-:S02]  /*4730*/  IADD3.X R169, R169, c[0x0][0x16c], RZ, P3, !PT ;  /* 0x00005b00a9a97a10 */ /* 0x000fc40001ffe4ff */
[----:B------:R-:W-:Y:S02]  /*4740*/  IADD3.X R171, R171, c[0x0][0x16c], RZ, P1, !PT ;  /* 0x00005b00abab7a10 */ /* 0x000fe40000ffe4ff */
[----:B------:R-:W-:Y:S02]  /*4750*/  IADD3.X R173, R173, c[0x0][0x16c], RZ, P2, !PT ;  /* 0x00005b00adad7a10 */ /* 0x000fe400017fe4ff */
[----:B------:R-:W-:Y:S02]  /*4760*/  IADD3.X R175, R175, c[0x0][0x16c], RZ, P4, !PT ;  /* 0x00005b00afaf7a10 */ /* 0x000fe400027fe4ff */
[----:B------:R-:W-:Y:S02]  /*4770*/  IADD3.X R177, R177, c[0x0][0x16c], RZ, P5, !PT ;  /* 0x00005b00b1b17a10 */ /* 0x000fe40002ffe4ff */
[----:B------:R-:W-:Y:S02]  /*4780*/  SHF.R.S32.HI R64, RZ, 0x1f, R215 ;  /* 0x0000001fff407819 */ /* 0x000fe400000114d7 */
[----:B------:R-:W-:-:S02]  /*4790*/  SHF.R.S32.HI R8, RZ, 0x1f, R217 ;  /* 0x0000001fff087819 */ /* 0x000fc400000114d9 */
[----:B------:R-:W-:Y:S02]  /*47a0*/  SHF.R.S32.HI R42, RZ, 0x1f, R219 ;  /* 0x0000001fff2a7819 */ /* 0x000fe400000114db */
[----:B------:R-:W-:Y:S02]  /*47b0*/  SHF.R.S32.HI R10, RZ, 0x1f, R221 ;  /* 0x0000001fff0a7819 */ /* 0x000fe400000114dd */
[----:B------:R-:W-:Y:S02]  /*47c0*/  SHF.R.S32.HI R40, RZ, 0x1f, R223 ;  /* 0x0000001fff287819 */ /* 0x000fe400000114df */
[----:B------:R-:W-:Y:S02]  /*47d0*/  SHF.R.S32.HI R12, RZ, 0x1f, R225 ;  /* 0x0000001fff0c7819 */ /* 0x000fe400000114e1 */
        /* <DEDUP_REMOVED lines=23> */
[----:B------:R-:W-:Y:S02]  /*4950*/  IADD3 R192, P0, R68, c[0x0][0x160], RZ ;  /* 0x0000580044c07a10 */ /* 0x000fe40007f1e0ff */
[----:B------:R-:W-:Y:S02]  /*4960*/  SHF.R.S32.HI R208, RZ, 0x5, R208 ;  /* 0x00000005ffd07819 */ /* 0x000fe400000114d0 */
[----:B------:R-:W-:-:S02]  /*4970*/  IADD3 R162, P6, R162, c[0x0][0x168], RZ ;  /* 0x00005a00a2a27a10 */ /* 0x000fc40007fde0ff */
[----:B------:R-:W-:Y:S02]  /*4980*/  IADD3 R182, P3, R182, c[0x0][0x168], RZ ;  /* 0x00005a00b6b67a10 */ /* 0x000fe40007f7e0ff */
[----:B------:R-:W-:Y:S02]  /*4990*/  IADD3 R184, P1, R184, c[0x0][0x168], RZ ;  /* 0x00005a00b8b87a10 */ /* 0x000fe40007f3e0ff */
[----:B------:R-:W-:Y:S02]  /*49a0*/  IADD3 R186, P2, R186, c[0x0][0x168], RZ ;  /* 0x00005a00baba7a10 */ /* 0x000fe40007f5e0ff */
[----:B------:R-:W-:Y:S02]  /*49b0*/  IADD3 R188, P4, R188, c[0x0][0x168], RZ ;  /* 0x00005a00bcbc7a10 */ /* 0x000fe40007f9e0ff */
[----:B------:R-:W-:Y:S02]  /*49c0*/  IADD3 R190, P5, R190, c[0x0][0x168], RZ ;  /* 0x00005a00bebe7a10 */ /* 0x000fe40007fbe0ff */
[----:B------:R-:W-:-:S02]  /*49d0*/  LOP3.LUT R204, R204, 0x5c, R191, 0x78, !PT ;  /* 0x0000005ccccc7812 */ /* 0x000fc400078e78bf */
[----:B------:R-:W-:Y:S02]  /*49e0*/  LOP3.LUT R200, R29, 0x400, R196, 0xf8, !PT ;  /* 0x000004001dc87812 */ /* 0x000fe400078ef8c4 */
[----:B------:R-:W-:Y:S02]  /*49f0*/  SHF.L.U64.HI R25, R251, 0x2, R26 ;  /* 0x00000002fb197819 */ /* 0x000fe4000001021a */
[----:B------:R-:W-:Y:S02]  /*4a00*/  SHF.L.U64.HI R6, R211, 0x2, R6 ;  /* 0x00000002d3067819 */ /* 0x000fe40000010206 */
[----:B------:R-:W-:Y:S02]  /*4a10*/  SHF.L.U64.HI R7, R215, 0x2, R64 ;  /* 0x00000002d7077819 */ /* 0x000fe40000010240 */
[----:B------:R-:W-:Y:S02]  /*4a20*/  SHF.L.U64.HI R8, R217, 0x2, R8 ;  /* 0x00000002d9087819 */ /* 0x000fe40000010208 */
[----:B------:R-:W-:-:S02]  /*4a30*/  SHF.L.U64.HI R9, R219, 0x2, R42 ;  /* 0x00000002db097819 */ /* 0x000fc4000001022a */
[----:B------:R-:W-:Y:S02]  /*4a40*/  SHF.L.U64.HI R10, R221, 0x2, R10 ;  /* 0x00000002dd0a7819 */ /* 0x000fe4000001020a */
        /* <DEDUP_REMOVED lines=25> */
[----:B------:R-:W-:Y:S02]  /*4be0*/  IADD3.X R159, R159, c[0x0][0x16c], RZ, P6, !PT ;  /* 0x00005b009f9f7a10 */ /* 0x000fe400037fe4ff */
[----:B------:R-:W-:Y:S02]  /*4bf0*/  IADD3.X R179, R179, c[0x0][0x16c], RZ, P3, !PT ;  /* 0x00005b00b3b37a10 */ /* 0x000fe40001ffe4ff */
[----:B------:R-:W-:Y:S02]  /*4c00*/  IADD3.X R181, R181, c[0x0][0x16c], RZ, P1, !PT ;  /* 0x00005b00b5b57a10 */ /* 0x000fe40000ffe4ff */
[----:B------:R-:W-:-:S02]  /*4c10*/  IADD3.X R183, R183, c[0x0][0x16c], RZ, P2, !PT ;  /* 0x00005b00b7b77a10 */ /* 0x000fc400017fe4ff */
[----:B------:R-:W-:Y:S02]  /*4c20*/  IADD3.X R185, R185, c[0x0][0x16c], RZ, P4, !PT ;  /* 0x00005b00b9b97a10 */ /* 0x000fe400027fe4ff */
[----:B------:R-:W-:Y:S02]  /*4c30*/  IADD3.X R187, R69, c[0x0][0x16c], RZ, P5, !PT ;  /* 0x00005b0045bb7a10 */ /* 0x000fe40002ffe4ff */
[----:B------:R-:W-:Y:S02]  /*4c40*/  IADD3.X R189, R189, c[0x0][0x164], RZ, P0, !PT ;  /* 0x00005900bdbd7a10 */ /* 0x000fe400007fe4ff */
[----:B------:R-:W-:Y:S02]  /*4c50*/  IADD3 R206, R208, -0x2, RZ ;  /* 0xfffffffed0ce7810 */ /* 0x000fe40007ffe0ff */
[----:B------:R-:W-:Y:S02]  /*4c60*/  LOP3.LUT R202, R204, 0x20, RZ, 0x3c, !PT ;  /* 0x00000020ccca7812 */ /* 0x000fe400078e3cff */
[----:B------:R-:W-:-:S02]  /*4c70*/  LOP3.LUT R198, R200, 0x40, RZ, 0x3c, !PT ;  /* 0x00000040c8c67812 */ /* 0x000fc400078e3cff */
.L_x_2:
[----:B------:R-:W-:-:S04]  /*4c80*/  DEPBAR.LE SB0, 0x2 ;  /* 0x000080800000791a */ /* 0x000fc80000000000 */
[----:B------:R-:W-:Y:S01]  /*4c90*/  IADD3 R193, R193, 0x1, RZ ;  /* 0x00000001c1c17810 */ /* 0x000fe20007ffe0ff */
[----:B------:R-:W-:Y:S01]  /*4ca0*/  BAR.SYNC.DEFER_BLOCKING 0x0 ;  /* 0x0000000000007b1d */ /* 0x000fe20000010000 */
[----:B------:R-:W-:Y:S02]  /*4cb0*/  ISETP.GT.AND P1, PT, R197, RZ, PT ;  /* 0x000000ffc500720c */ /* 0x000fe40003f24270 */
[----:B------:R-:W-:Y:S02]  /*4cc0*/  ISETP.GT.AND P0, PT, R193, 0x1, PT ;  /* 0x00000001c100780c */ /* 0x000fe40003f04270 */
[----:B------:R-:W-:Y:S02]  /*4cd0*/  ISETP.GT.AND P2, PT, R197, 0x8, PT ;  /* 0x00000008c500780c */ /* 0x000fe40003f44270 */
[----:B------:R-:W-:Y:S02]  /*4ce0*/  SEL R193, R193, RZ, !P0 ;  /* 0x000000ffc1c17207 */ /* 0x000fe40004000000 */
[----:B------:R-:W-:-:S02]  /*4cf0*/  ISETP.GE.AND P0, PT, R195, R206, PT ;  /* 0x000000cec300720c */ /* 0x000fc40003f06270 */
[----:B------:R-:W-:Y:S01]  /*4d00*/  ISETP.GT.AND P3, PT, R197, 0xc, PT ;  /* 0x0000000cc500780c */ /* 0x000fe20003f64270 */
[C---:B------:R-:W-:Y:S01]  /*4d10*/  IMAD R238, R193.reuse, 0x4000, R204 ;  /* 0x00004000c1ee7824 */ /* 0x040fe200078e02cc */
[----:B------:R-:W-:Y:S01]  /*4d20*/  IADD3 R194, R194, 0x1, RZ ;  /* 0x00000001c2c27810 */ /* 0x000fe20007ffe0ff */
[----:B------:R-:W-:Y:S01]  /*4d30*/  IMAD R236, R193, 0x4000, R202 ;  /* 0x00004000c1ec7824 */ /* 0x000fe200078e02ca */
[----:B------:R-:W-:Y:S01]  /*4d40*/  ISETP.GT.AND P6, PT, R197, 0x10, PT ;  /* 0x00000010c500780c */ /* 0x000fe20003fc4270 */
[----:B------:R-:W-:Y:S01]  /*4d50*/  IMAD R80, R193, 0x2000, R200 ;  /* 0x00002000c1507824 */ /* 0x000fe200078e02c8 */
[----:B------:R-:W-:-:S04]  /*4d60*/  IADD3 R195, R195, 0x1, RZ ;  /* 0x00000001c3c37810 */ /* 0x000fc80007ffe0ff */
[----:B------:R-:W-:Y:S04]  /*4d70*/  LDSM.16.M88.4 R40, [R80+0x8000] ;  /* 0x008000005028783b */ /* 0x000fe80000000200 */
[----:B------:R-:W-:Y:S04]  /*4d80*/  LDSM.16.M88.4 R36, [R80+0x8800] ;  /* 0x008800005024783b */ /* 0x000fe80000000200 */
[----:B------:R-:W-:Y:S04]  /*4d90*/  LDSM.16.M88.4 R32, [R80+0x9000] ;  /* 0x009000005020783b */ /* 0x000fe80000000200 */
[----:B------:R-:W-:Y:S04]  /*4da0*/  LDSM.16.M88.4 R28, [R80+0x9800] ;  /* 0x00980000501c783b */ /* 0x000fe80000000200 */
[----:B------:R-:W-:Y:S04]  /*4db0*/  LDS R68, [R238+0x100] ;  /* 0x00010000ee447984 */ /* 0x000fe80000000800 */
[----:B------:R-:W-:Y:S04]  /*4dc0*/  LDS R70, [R238+0x900] ;  /* 0x00090000ee467984 */ /* 0x000fe80000000800 */
[----:B------:R-:W-:Y:S04]  /*4dd0*/  LDS R69, [R236+0x100] ;  /* 0x00010000ec457984 */ /* 0x000fe80000000800 */
[----:B------:R-:W1:Y:S04]  /*4de0*/  LDS R71, [R236+0x900] ;  /* 0x00090000ec477984 */ /* 0x000e680000000800 */
[----:B------:R-:W-:Y:S04]  /*4df0*/  LDS R64, [R238+0x180] ;  /* 0x00018000ee407984 */ /* 0x000fe80000000800 */
[----:B------:R-:W-:Y:S04]  /*4e00*/  LDS R66, [R238+0x980] ;  /* 0x00098000ee427984 */ /* 0x000fe80000000800 */
[----:B------:R-:W-:Y:S04]  /*4e10*/  LDS R65, [R236+0x180] ;  /* 0x00018000ec417984 */ /* 0x000fe80000000800 */
[----:B------:R-:W2:Y:S04]  /*4e20*/  LDS R67, [R236+0x980] ;  /* 0x00098000ec437984 */ /* 0x000ea80000000800 */
[----:B------:R-:W-:Y:S04]  /*4e30*/  LDS R76, [R238] ;  /* 0x00000000ee4c7984 */ /* 0x000fe80000000800 */
[----:B------:R-:W-:Y:S04]  /*4e40*/  LDS R78, [R238+0x800] ;  /* 0x00080000ee4e7984 */ /* 0x000fe80000000800 */
[----:B------:R-:W-:Y:S04]  /*4e50*/  LDS R77, [R236] ;  /* 0x00000000ec4d7984 */ /* 0x000fe80000000800 */
[----:B------:R-:W3:Y:S04]  /*4e60*/  LDS R79, [R236+0x800] ;  /* 0x00080000ec4f7984 */ /* 0x000ee80000000800 */
[----:B------:R-:W-:Y:S04]  /*4e70*/  LDS R72, [R238+0x80] ;  /* 0x00008000ee487984 */ /* 0x000fe80000000800 */
[----:B------:R-:W-:Y:S01]  /*4e80*/  LDS R74, [R238+0x880] ;  /* 0x00088000ee4a7984 */ /* 0x000fe20000000800 */
[C---:B-1----:R-:W-:Y:S03]  /*4e90*/  HMMA.1688.F32.TF32 R136, R68.reuse, R40, R136 ;  /* 0x000000284488723c */ /* 0x042fe60000081088 */
[----:B------:R-:W-:Y:S04]  /*4ea0*/  LDS R73, [R236+0x80] ;  /* 0x00008000ec497984 */ /* 0x000fe80000000800 */
[----:B------:R-:W1:Y:S01]  /*4eb0*/  LDS R75, [R236+0x880] ;  /* 0x00088000ec4b7984 */ /* 0x000e620000000800 */
[C---:B------:R-:W-:Y:S03]  /*4ec0*/  HMMA.1688.F32.TF32 R108, R68.reuse, R36, R108 ;  /* 0x00000024446c723c */ /* 0x040fe6000008106c */
[----:B------:R-:W-:Y:S04]  /*4ed0*/  LDS R144, [R238+0x1000] ;  /* 0x00100000ee907984 */ /* 0x000fe80000000800 */
[----:B------:R-:W-:Y:S01]  /*4ee0*/  LDS R146, [R238+0x1800] ;  /* 0x00180000ee927984 */ /* 0x000fe20000000800 */
[C---:B------:R-:W-:Y:S03]  /*4ef0*/  HMMA.1688.F32.TF32 R104, R68.reuse, R32, R104 ;  /* 0x000000204468723c */ /* 0x040fe60000081068 */
[----:B------:R-:W-:Y:S04]  /*4f00*/  LDS R145, [R236+0x1000] ;  /* 0x00100000ec917984 */ /* 0x000fe80000000800 */
[----:B------:R-:W4:Y:S01]  /*4f10*/  LDS R147, [R236+0x1800] ;  /* 0x00180000ec937984 */ /* 0x000f220000000800 */
[----:B------:R-:W-:Y:S03]  /*4f20*/  HMMA.1688.F32.TF32 R44, R68, R28, R44 ;  /* 0x0000001c442c723c */ /* 0x000fe6000008102c */
[----:B------:R-:W-:Y:S04]  /*4f30*/  LDS R140, [R238+0x1080] ;  /* 0x00108000ee8c7984 */ /* 0x000fe80000000800 */
[----:B------:R-:W-:Y:S01]  /*4f40*/  LDS R142, [R238+0x1880] ;  /* 0x00188000ee8e7984 */ /* 0x000fe20000000800 */
[C---:B--2---:R-:W-:Y:S03]  /*4f50*/  HMMA.1688.F32.TF32 R48, R64.reuse, R40, R48 ;  /* 0x000000284030723c */ /* 0x044fe60000081030 */
[----:B------:R-:W-:Y:S04]  /*4f60*/  LDS R141, [R236+0x1080] ;  /* 0x00108000ec8d7984 */ /* 0x000fe80000000800 */
[----:B------:R-:W2:Y:S01]  /*4f70*/  LDS R143, [R236+0x1880] ;  /* 0x00188000ec8f7984 */ /* 0x000ea20000000800 */
[C---:B------:R-:W-:Y:S03]  /*4f80*/  HMMA.1688.F32.TF32 R52, R64.reuse, R36, R52 ;  /* 0x000000244034723c */ /* 0x040fe60000081034 */
[----:B------:R-:W-:Y:S04]  /*4f90*/  LDS R68, [R238+0x1180] ;  /* 0x00118000ee447984 */ /* 0x000fe80000000800 */
[----:B------:R-:W-:Y:S01]  /*4fa0*/  LDS R70, [R238+0x1980] ;  /* 0x00198000ee467984 */ /* 0x000fe20000000800 */
[C---:B------:R-:W-:Y:S03]  /*4fb0*/  HMMA.1688.F32.TF32 R56, R64.reuse, R32, R56 ;  /* 0x000000204038723c */ /* 0x040fe60000081038 */
[----:B------:R-:W-:Y:S04]  /*4fc0*/  LDS R69, [R236+0x1180] ;  /* 0x00118000ec457984 */ /* 0x000fe80000000800 */
[----:B------:R-:W-:Y:S01]  /*4fd0*/  LDS R71, [R236+0x1980] ;  /* 0x00198000ec477984 */ /* 0x000fe20000000800 */
[-C--:B------:R-:W-:Y:S03]  /*4fe0*/  HMMA.1688.F32.TF32 R60, R64, R28.reuse, R60 ;  /* 0x0000001c403c723c */ /* 0x080fe6000008103c */
[----:B------:R-:W-:Y:S04]  /*4ff0*/  LDS R64, [R238+0x1100] ;  /* 0x00110000ee407984 */ /* 0x000fe80000000800 */
[----:B------:R-:W-:Y:S01]  /*5000*/  LDS R66, [R238+0x1900] ;  /* 0x00190000ee427984 */ /* 0x000fe20000000800 */
[-C--:B---3--:R-:W-:Y:S03]  /*5010*/  HMMA.1688.F32.TF32 R116, R76, R28.reuse, R116 ;  /* 0x0000001c4c74723c */ /* 0x088fe60000081074 */
[----:B------:R-:W-:Y:S04]  /*5020*/  LDS R65, [R236+0x1100] ;  /* 0x00110000ec417984 */ /* 0x000fe80000000800 */
[----:B------:R-:W3:Y:S01]  /*5030*/  LDS R67, [R236+0x1900] ;  /* 0x00190000ec437984 */ /* 0x000ee20000000800 */
[----:B-1----:R-:W-:Y:S07]  /*5040*/  HMMA.1688.F32.TF32 R132, R72, R28, R132 ;  /* 0x0000001c4884723c */ /* 0x002fee0000081084 */
[----:B------:R-:W-:Y:S01]  /*5050*/  IMAD R28, R193, 0x2000, R198 ;  /* 0x00002000c11c7824 */ /* 0x000fe200078e02c6 */
[C---:B------:R-:W-:Y:S04]  /*5060*/  HMMA.1688.F32.TF32 R96, R76.reuse, R40, R96 ;  /* 0x000000284c60723c */ /* 0x040fe80000081060 */
[----:B------:R-:W-:Y:S04]  /*5070*/  LDSM.16.M88.4 R80, [R28+0x8000] ;  /* 0x008000001c50783b */ /* 0x000fe80000000200 */
[C---:B------:R-:W-:Y:S01]  /*5080*/  HMMA.1688.F32.TF32 R100, R76.reuse, R36, R100 ;  /* 0x000000244c64723c */ /* 0x040fe20000081064 */
[----:B------:R-:W-:Y:S04]  /*5090*/  LDSM.16.M88.4 R84, [R28+0x8800] ;  /* 0x008800001c54783b */ /* 0x000fe80000000200 */
[----:B------:R-:W-:Y:S03]  /*50a0*/  LDSM.16.M88.4 R88, [R28+0x9000] ;  /* 0x009000001c58783b */ /* 0x000fe60000000200 */
[----:B------:R-:W-:Y:S01]  /*50b0*/  HMMA.1688.F32.TF32 R112, R76, R32, R112 ;  /* 0x000000204c70723c */ /* 0x000fe20000081070 */
[----:B------:R1:W-:Y:S04]  /*50c0*/  LDSM.16.M88.4 R92, [R28+0x9800] ;  /* 0x009800001c5c783b */ /* 0x0003e80000000200 */
[----:B------:R-:W-:Y:S03]  /*50d0*/  LDS R76, [R238+0x2080] ;  /* 0x00208000ee4c7984 */ /* 0x000fe60000000800 */
[----:B------:R-:W-:Y:S01]  /*50e0*/  HMMA.1688.F32.TF32 R120, R72, R40, R120 ;  /* 0x000000284878723c */ /* 0x000fe20000081078 */
[----:B------:R-:W-:Y:S01]  /*50f0*/  LDS R78, [R238+0x2880] ;  /* 0x00288000ee4e7984 */ /* 0x000fe20000000800 */
[----:B-1----:R-:W-:-:S02]  /*5100*/  SEL R28, RZ, 0x4, !P1 ;  /* 0x00000004ff1c7807 */ /* 0x002fc40004800000 */
[----:B------:R-:W-:Y:S01]  /*5110*/  ISETP.GT.AND P1, PT, R197, 0x4, PT ;  /* 0x00000004c500780c */ /* 0x000fe20003f24270 */
[----:B------:R-:W-:Y:S01]  /*5120*/  LDS R77, [R236+0x2080] ;  /* 0x00208000ec4d7984 */ /* 0x000fe20000000800 */
[----:B------:R-:W-:Y:S02]  /*5130*/  SEL R28, R28, RZ, !P0 ;  /* 0x000000ff1c1c7207 */ /* 0x000fe40004000000 */
[----:B------:R-:W-:Y:S01]  /*5140*/  HMMA.1688.F32.TF32 R124, R72, R36, R124 ;  /* 0x00000024487c723c */ /* 0x000fe2000008107c */
[----:B------:R-:W-:Y:S01]  /*5150*/  LDS R79, [R236+0x2880] ;  /* 0x00288000ec4f7984 */ /* 0x000fe20000000800 */
[----:B------:R-:W-:Y:S02]  /*5160*/  SEL R29, RZ, 0x4, !P1 ;  /* 0x00000004ff1d7807 */ /* 0x000fe40004800000 */
[----:B------:R-:W-:Y:S01]  /*5170*/  ISETP.NE.U32.AND P1, PT, R28, RZ, PT ;  /* 0x000000ff1c00720c */ /* 0x000fe20003f25070 */
[----:B------:R-:W-:Y:S01]  /*5180*/  LDS R40, [R238+0x3000] ;  /* 0x00300000ee287984 */ /* 0x000fe20000000800 */
[----:B------:R-:W-:-:S02]  /*5190*/  SEL R28, RZ, 0x4, !P2 ;  /* 0x00000004ff1c7807 */ /* 0x000fc40005000000 */
[----:B------:R-:W-:Y:S01]  /*51a0*/  HMMA.1688.F32.TF32 R128, R72, R32, R128 ;  /* 0x000000204880723c */ /* 0x000fe20000081080 */
[----:B------:R-:W-:Y:S01]  /*51b0*/  LDS R72, [R238+0x2000] ;  /* 0x00200000ee487984 */ /* 0x000fe20000000800 */
[----:B------:R-:W-:Y:S02]  /*51c0*/  SEL R29, R29, RZ, !P0 ;  /* 0x000000ff1d1d7207 */ /* 0x000fe40004000000 */
[----:B------:R-:W-:Y:S01]  /*51d0*/  SEL R28, R28, RZ, !P0 ;  /* 0x000000ff1c1c7207 */ /* 0x000fe20004000000 */
[----:B------:R-:W-:Y:S01]  /*51e0*/  LDS R74, [R238+0x2800] ;  /* 0x00280000ee4a7984 */ /* 0x000fe20000000800 */
[----:B------:R-:W-:Y:S02]  /*51f0*/  ISETP.GT.AND P2, PT, R194, 0x1, PT ;  /* 0x00000001c200780c */ /* 0x000fe40003f44270 */
[----:B----4-:R-:W-:Y:S01]  /*5200*/  HMMA.1688.F32.TF32 R116, R144, R30, R116 ;  /* 0x0000001e9074723c */ /* 0x010fe20000081074 */
[----:B------:R-:W-:Y:S01]  /*5210*/  LDS R73, [R236+0x2000] ;  /* 0x00200000ec497984 */ /* 0x000fe20000000800 */
[----:B------:R-:W-:-:S02]  /*5220*/  ISETP.NE.U32.AND P5, PT, R28, RZ, PT ;  /* 0x000000ff1c00720c */ /* 0x000fc40003fa5070 */
[----:B------:R-:W-:Y:S01]  /*5230*/  SEL R194, R194, RZ, !P2 ;  /* 0x000000ffc2c27207 */ /* 0x000fe20005000000 */
[----:B------:R-:W1:Y:S01]  /*5240*/  LDS R75, [R236+0x2800] ;  /* 0x00280000ec4b7984 */ /* 0x000e620000000800 */
[----:B------:R-:W-:Y:S02]  /*5250*/  ISETP.GT.AND P2, PT, R197, 0x14, PT ;  /* 0x00000014c500780c */ /* 0x000fe40003f44270 */
[-C--:B--2---:R-:W-:Y:S01]  /*5260*/  HMMA.1688.F32.TF32 R132, R140, R30.reuse, R132 ;  /* 0x0000001e8c84723c */ /* 0x084fe20000081084 */
[----:B------:R-:W-:Y:S04]  /*5270*/  LDS R36, [R238+0x3080] ;  /* 0x00308000ee247984 */ /* 0x000fe80000000800 */
[----:B------:R-:W-:Y:S03]  /*5280*/  LDS R28, [R238+0x3100] ;  /* 0x00310000ee1c7984 */ /* 0x000fe60000000800 */
[-C--:B---3--:R-:W-:Y:S01]  /*5290*/  HMMA.1688.F32.TF32 R44, R64, R30.reuse, R44 ;  /* 0x0000001e402c723c */ /* 0x088fe2000008102c */
[----:B------:R-:W-:Y:S04]  /*52a0*/  LDS R32, [R238+0x3180] ;  /* 0x00318000ee207984 */ /* 0x000fe80000000800 */
[----:B------:R-:W-:Y:S03]  /*52b0*/  LDS R41, [R236+0x3000] ;  /* 0x00300000ec297984 */ /* 0x000fe60000000800 */
[----:B------:R-:W-:Y:S01]  /*52c0*/  HMMA.1688.F32.TF32 R60, R68, R30, R60 ;  /* 0x0000001e443c723c */ /* 0x000fe2000008103c */
[----:B------:R-:W-:Y:S04]  /*52d0*/  LDS R37, [R236+0x3080] ;  /* 0x00308000ec257984 */ /* 0x000fe80000000800 */
[----:B------:R-:W-:Y:S02]  /*52e0*/  LDS R31, [R236+0x3900] ;  /* 0x00390000ec1f7984 */ /* 0x000fe40000000800 */
[----:B------:R-:W-:Y:S01]  /*52f0*/  SEL R30, RZ, 0x4, !P3 ;  /* 0x00000004ff1e7807 */ /* 0x000fe20005800000 */
[----:B------:R-:W-:Y:S01]  /*5300*/  HMMA.1688.F32.TF32 R96, R144, R42, R96 ;  /* 0x0000002a9060723c */ /* 0x000fe20000081060 */
[----:B------:R-:W-:Y:S01]  /*5310*/  ISETP.NE.U32.AND P3, PT, R29, RZ, PT ;  /* 0x000000ff1d00720c */ /* 0x000fe20003f65070 */
[----:B------:R-:W-:Y:S01]  /*5320*/  LDS R33, [R236+0x3180] ;  /* 0x00318000ec217984 */ /* 0x000fe20000000800 */
[----:B------:R-:W-:-:S03]  /*5330*/  SEL R30, R30, RZ, !P0 ;  /* 0x000000ff1e1e7207 */ /* 0x000fc60004000000 */
[----:B------:R-:W-:Y:S01]  /*5340*/  LDS R29, [R236+0x3100] ;  /* 0x00310000ec1d7984 */ /* 0x000fe20000000800 */
[----:B------:R-:W-:Y:S01]  /*5350*/  ISETP.NE.U32.AND P4, PT, R30, RZ, PT ;  /* 0x000000ff1e00720c */ /* 0x000fe20003f85070 */
[C---:B------:R-:W-:Y:S02]  /*5360*/  HMMA.1688.F32.TF32 R100, R144.reuse, R38, R100 ;  /* 0x000000269064723c */ /* 0x040fe40000081064 */
[----:B------:R-:W-:Y:S06]  /*5370*/  LDS R30, [R238+0x3900] ;  /* 0x00390000ee1e7984 */ /* 0x000fec0000000800 */
[----:B------:R-:W-:Y:S08]  /*5380*/  HMMA.1688.F32.TF32 R112, R144, R34, R112 ;  /* 0x000000229070723c */ /* 0x000ff00000081070 */
[C---:B------:R-:W-:Y:S08]  /*5390*/  HMMA.1688.F32.TF32 R120, R140.reuse, R42, R120 ;  /* 0x0000002a8c78723c */ /* 0x040ff00000081078 */
[C---:B------:R-:W-:Y:S08]  /*53a0*/  HMMA.1688.F32.TF32 R124, R140.reuse, R38, R124 ;  /* 0x000000268c7c723c */ /* 0x040ff0000008107c */
[----:B------:R-:W-:Y:S08]  /*53b0*/  HMMA.1688.F32.TF32 R128, R140, R34, R128 ;  /* 0x000000228c80723c */ /* 0x000ff00000081080 */
[C---:B------:R-:W-:Y:S08]  /*53c0*/  HMMA.1688.F32.TF32 R136, R64.reuse, R42, R136 ;  /* 0x0000002a4088723c */ /* 0x040ff00000081088 */
[C---:B------:R-:W-:Y:S08]  /*53d0*/  HMMA.1688.F32.TF32 R108, R64.reuse, R38, R108 ;  /* 0x00000026406c723c */ /* 0x040ff0000008106c */
[----:B------:R-:W-:Y:S01]  /*53e0*/  HMMA.1688.F32.TF32 R104, R64, R34, R104 ;  /* 0x000000224068723c */ /* 0x000fe20000081068 */
[----:B------:R-:W-:Y:S04]  /*53f0*/  LDS R64, [R238+0x2180] ;  /* 0x00218000ee407984 */ /* 0x000fe80000000800 */
[----:B------:R-:W-:Y:S03]  /*5400*/  LDS R66, [R238+0x2980] ;  /* 0x00298000ee427984 */ /* 0x000fe60000000800 */
[C---:B------:R-:W-:Y:S01]  /*5410*/  HMMA.1688.F32.TF32 R48, R68.reuse, R42, R48 ;  /* 0x0000002a4430723c */ /* 0x040fe20000081030 */
[----:B------:R-:W-:Y:S04]  /*5420*/  LDS R42, [R238+0x3800] ;  /* 0x00380000ee2a7984 */ /* 0x000fe80000000800 */
[----:B------:R-:W-:Y:S03]  /*5430*/  LDS R65, [R236+0x2180] ;  /* 0x00218000ec417984 */ /* 0x000fe60000000800 */
[C---:B------:R-:W-:Y:S01]  /*5440*/  HMMA.1688.F32.TF32 R52, R68.reuse, R38, R52 ;  /* 0x000000264434723c */ /* 0x040fe20000081034 */
[----:B------:R-:W-:Y:S04]  /*5450*/  LDS R38, [R238+0x3880] ;  /* 0x00388000ee267984 */ /* 0x000fe80000000800 */
[----:B------:R-:W-:Y:S03]  /*5460*/  LDS R67, [R236+0x2980] ;  /* 0x00298000ec437984 */ /* 0x000fe60000000800 */
[----:B------:R-:W-:Y:S01]  /*5470*/  HMMA.1688.F32.TF32 R56, R68, R34, R56 ;  /* 0x000000224438723c */ /* 0x000fe20000081038 */
[----:B------:R-:W-:Y:S04]  /*5480*/  LDS R68, [R238+0x2100] ;  /* 0x00210000ee447984 */ /* 0x000fe80000000800 */
[----:B------:R-:W-:Y:S03]  /*5490*/  LDS R70, [R238+0x2900] ;  /* 0x00290000ee467984 */ /* 0x000fe60000000800 */
[C---:B-1----:R-:W-:Y:S01]  /*54a0*/  HMMA.1688.F32.TF32 R96, R72.reuse, R80, R96 ;  /* 0x000000504860723c */ /* 0x042fe20000081060 */
[----:B------:R-:W-:Y:S04]  /*54b0*/  LDS R69, [R236+0x2100] ;  /* 0x00210000ec457984 */ /* 0x000fe80000000800 */
[----:B------:R-:W1:Y:S03]  /*54c0*/  LDS R71, [R236+0x2900] ;  /* 0x00290000ec477984 */ /* 0x000e660000000800 */
[C---:B------:R-:W-:Y:S01]  /*54d0*/  HMMA.1688.F32.TF32 R100, R72.reuse, R84, R100 ;  /* 0x000000544864723c */ /* 0x040fe20000081064 */
[----:B------:R-:W-:Y:S04]  /*54e0*/  LDS R34, [R238+0x3980] ;  /* 0x00398000ee227984 */ /* 0x000fe80000000800 */
[----:B------:R-:W2:Y:S03]  /*54f0*/  LDS R43, [R236+0x3800] ;  /* 0x00380000ec2b7984 */ /* 0x000ea60000000800 */
[C---:B------:R-:W-:Y:S01]  /*5500*/  HMMA.1688.F32.TF32 R112, R72.reuse, R88, R112 ;  /* 0x000000584870723c */ /* 0x040fe20000081070 */
[----:B------:R-:W3:Y:S04]  /*5510*/  LDS R39, [R236+0x3880] ;  /* 0x00388000ec277984 */ /* 0x000ee80000000800 */
[----:B------:R-:W4:Y:S03]  /*5520*/  LDS R35, [R236+0x3980] ;  /* 0x00398000ec237984 */ /* 0x000f260000000800 */
[----:B------:R-:W-:Y:S07]  /*5530*/  HMMA.1688.F32.TF32 R116, R72, R92, R116 ;  /* 0x0000005c4874723c */ /* 0x000fee0000081074 */
[----:B------:R-:W-:Y:S01]  /*5540*/  IMAD.MOV.U32 R72, RZ, RZ, R192 ;  /* 0x000000ffff487224 */ /* 0x000fe200078e00c0 */
[----:B------:R-:W-:Y:S01]  /*5550*/  HMMA.1688.F32.TF32 R120, R76, R80, R120 ;  /* 0x000000504c78723c */ /* 0x000fe20000081078 */
[----:B------:R-:W-:Y:S01]  /*5560*/  IMAD.MOV.U32 R73, RZ, RZ, R189 ;  /* 0x000000ffff497224 */ /* 0x000fe200078e00bd */
[----:B------:R-:W-:Y:S01]  /*5570*/  SEL R74, RZ, 0x4, !P6 ;  /* 0x00000004ff4a7807 */ /* 0x000fe20007000000 */
[----:B------:R-:W-:Y:S01]  /*5580*/  IMAD R75, R194, 0x4000, R209 ;  /* 0x00004000c24b7824 */ /* 0x000fe200078e02d1 */
[----:B------:R-:W-:Y:S01]  /*5590*/  BAR.SYNC.DEFER_BLOCKING 0x0 ;  /* 0x0000000000007b1d */ /* 0x000fe20000010000 */
[----:B------:R-:W-:-:S02]  /*55a0*/  ISETP.GT.AND P6, PT, R197, 0x18, PT ;  /* 0x00000018c500780c */ /* 0x000fc40003fc4270 */
[----:B------:R-:W-:Y:S01]  /*55b0*/  SEL R74, R74, RZ, !P0 ;  /* 0x000000ff4a4a7207 */ /* 0x000fe20004000000 */
[C---:B------:R-:W-:Y:S08]  /*55c0*/  HMMA.1688.F32.TF32 R124, R76.reuse, R84, R124 ;  /* 0x000000544c7c723c */ /* 0x040ff0000008107c */
[C---:B------:R-:W-:Y:S08]  /*55d0*/  HMMA.1688.F32.TF32 R128, R76.reuse, R88, R128 ;  /* 0x000000584c80723c */ /* 0x040ff00000081080 */
[----:B------:R-:W-:Y:S01]  /*55e0*/  HMMA.1688.F32.TF32 R132, R76, R92, R132 ;  /* 0x0000005c4c84723c */ /* 0x000fe20000081084 */
[----:B------:R-:W-:Y:S01]  /*55f0*/  @!PT LDS RZ, [RZ] ;  /* 0x00000000fffff984 */ /* 0x000fe20000000800 */
[----:B------:R-:W-:Y:S01]  /*5600*/  @!PT LDS RZ, [RZ] ;  /* 0x00000000fffff984 */ /* 0x000fe20000000800 */
[----:B------:R-:W-:Y:S01]  /*5610*/  @!PT LDS RZ, [RZ] ;  /* 0x00000000fffff984 */ /* 0x000fe20000000800 */
[----:B------:R5:W-:Y:S01]  /*5620*/  LDGSTS.E [R75], [R72.64], P1 ;  /* 0x00000000484b7fae */ /* 0x000be20008921844 */
[----:B------:R-:W-:-:S05]  /*5630*/  LEA R140, P1, R220, R192, 0x2 ;  /* 0x000000c0dc8c7211 */ /* 0x000fca00078210ff */
[----:B------:R-:W-:Y:S01]  /*5640*/  SEL R76, RZ, 0x4, !P2 ;  /* 0x00000004ff4c7807 */ /* 0x000fe20005000000 */
[----:B-1----:R-:W-:Y:S01]  /*5650*/  HMMA.1688.F32.TF32 R136, R68, R80, R136 ;  /* 0x000000504488723c */ /* 0x002fe20000081088 */
[----:B------:R-:W-:Y:S01]  /*5660*/  LEA R142, P2, R228, R192, 0x2 ;  /* 0x000000c0e48e7211 */ /* 0x000fe200078410ff */
[----:B------:R-:W-:Y:S01]  /*5670*/  IMAD.X R141, R189, 0x1, R150, P1 ;  /* 0x00000001bd8d7824 */ /* 0x000fe200008e0696 */
[----:B------:R-:W-:-:S03]  /*5680*/  SEL R76, R76, RZ, !P0 ;  /* 0x000000ff4c4c7207 */ /* 0x000fc60004000000 */
[----:B------:R-:W-:Y:S01]  /*5690*/  IMAD.X R143, R189, 0x1, R154, P2 ;  /* 0x00000001bd8f7824 */ /* 0x000fe200010e069a */
[----:B------:R-:W-:Y:S01]  /*56a0*/  ISETP.NE.U32.AND P1, PT, R76, RZ, PT ;  /* 0x000000ff4c00720c */ /* 0x000fe20003f25070 */
[C---:B------:R-:W-:Y:S01]  /*56b0*/  HMMA.1688.F32.TF32 R108, R68.reuse, R84, R108 ;  /* 0x00000054446c723c */ /* 0x040fe2000008106c */
[----:B-----5:R-:W-:Y:S02]  /*56c0*/  SEL R72, RZ, 0x4, !P6 ;  /* 0x00000004ff487807 */ /* 0x020fe40007000000 */
[----:B------:R1:W-:Y:S01]  /*56d0*/  LDGSTS.E [R75+0x800], [R142.64], P3 ;  /* 0x008000008e4b7fae */ /* 0x0003e20009921844 */
[----:B------:R-:W-:Y:S02]  /*56e0*/  LEA R76, P3, R212, R192, 0x2 ;  /* 0x000000c0d44c7211 */ /* 0x000fe400078610ff */
[----:B------:R-:W-:Y:S01]  /*56f0*/  SEL R72, R72, RZ, !P0 ;  /* 0x000000ff48487207 */ /* 0x000fe20004000000 */
[----:B------:R1:W-:Y:S01]  /*5700*/  LDGSTS.E [R75+0x1000], [R140.64], P5 ;  /* 0x010000008c4b7fae */ /* 0x0003e2000a921844 */
[----:B------:R-:W-:Y:S01]  /*5710*/  ISETP.GT.AND P6, PT, R197, 0x1c, PT ;  /* 0x0000001cc500780c */ /* 0x000fe20003fc4270 */
[----:B------:R-:W-:Y:S01]  /*5720*/  IMAD.X R77, R189, 0x1, R26, P3 ;  /* 0x00000001bd4d7824 */ /* 0x000fe200018e061a */
[----:B------:R-:W-:Y:S01]  /*5730*/  ISETP.NE.U32.AND P3, PT, R72, RZ, PT ;  /* 0x000000ff4800720c */ /* 0x000fe20003f65070 */
[----:B------:R-:W-:Y:S01]  /*5740*/  HMMA.1688.F32.TF32 R104, R68, R88, R104 ;  /* 0x000000584468723c */ /* 0x000fe20000081068 */
[----:B------:R-:W-:-:S02]  /*5750*/  SEL R72, RZ, 0x4, !P6 ;  /* 0x00000004ff487807 */ /* 0x000fc40007000000 */
[----:B------:R-:W-:Y:S01]  /*5760*/  ISETP.GT.AND P5, PT, R197, 0x1, PT ;  /* 0x00000001c500780c */ /* 0x000fe20003fa4270 */
[----:B------:R5:W-:Y:S01]  /*5770*/  LDGSTS.E [R75+0x1800], [R76.64], P4 ;  /* 0x018000004c4b7fae */ /* 0x000be2000a121844 */
[----:B------:R-:W-:Y:S02]  /*5780*/  SEL R72, R72, RZ, !P0 ;  /* 0x000000ff48487207 */ /* 0x000fe40004000000 */
[----:B------:R-:W-:Y:S01]  /*5790*/  ISETP.NE.U32.AND P2, PT, R74, RZ, PT ;  /* 0x000000ff4a00720c */ /* 0x000fe20003f45070 */
[----:B------:R-:W-:Y:S01]  /*57a0*/  HMMA.1688.F32.TF32 R44, R68, R92, R44 ;  /* 0x0000005c442c723c */ /* 0x000fe2000008102c */
[----:B------:R-:W-:Y:S02]  /*57b0*/  LEA R78, P6, R245, R192, 0x2 ;  /* 0x000000c0f54e7211 */ /* 0x000fe400078c10ff */
[----:B------:R-:W-:Y:S02]  /*57c0*/  ISETP.NE.U32.AND P4, PT, R72, RZ, PT ;  /* 0x000000ff4800720c */ /* 0x000fe40003f85070 */
[----:B------:R-:W-:Y:S01]  /*57d0*/  SEL R72, RZ, 0x4, !P5 ;  /* 0x00000004ff487807 */ /* 0x000fe20006800000 */
[----:B------:R-:W-:Y:S01]  /*57e0*/  IMAD.X R79, R189, 0x1, R22, P6 ;  /* 0x00000001bd4f7824 */ /* 0x000fe200030e0616 */
[----:B------:R-:W-:Y:S01]  /*57f0*/  ISETP.GT.AND P5, PT, R197, 0x5, PT ;  /* 0x00000005c500780c */ /* 0x000fe20003fa4270 */
[----:B------:R-:W-:Y:S01]  /*5800*/  HMMA.1688.F32.TF32 R48, R64, R80, R48 ;  /* 0x000000504030723c */ /* 0x000fe20000081030 */
[----:B------:R-:W-:-:S02]  /*5810*/  SEL R73, R72, RZ, !P0 ;  /* 0x000000ff48497207 */ /* 0x000fc40004000000 */
[-C--:B------:R-:W-:Y:S01]  /*5820*/  LEA R72, P6, R237, R192.reuse, 0x2 ;  /* 0x000000c0ed487211 */ /* 0x080fe200078c10ff */
[----:B------:R1:W-:Y:S01]  /*5830*/  LDGSTS.E [R75+0x2000], [R78.64], P2 ;  /* 0x020000004e4b7fae */ /* 0x0003e20009121844 */
[----:B------:R-:W-:Y:S02]  /*5840*/  SEL R74, RZ, 0x4, !P5 ;  /* 0x00000004ff4a7807 */ /* 0x000fe40006800000 */
[----:B------:R-:W-:Y:S01]  /*5850*/  ISETP.NE.U32.AND P5, PT, R73, RZ, PT ;  /* 0x000000ff4900720c */ /* 0x000fe20003fa5070 */
[----:B------:R-:W-:Y:S01]  /*5860*/  IMAD.X R73, R189, 0x1, R18, P6 ;  /* 0x00000001bd497824 */ /* 0x000fe200030e0612 */
[----:B------:R-:W-:Y:S01]  /*5870*/  ISETP.GT.AND P6, PT, R197, 0x9, PT ;  /* 0x00000009c500780c */ /* 0x000fe20003fc4270 */
[C---:B------:R-:W-:Y:S01]  /*5880*/  HMMA.1688.F32.TF32 R52, R64.reuse, R84, R52 ;  /* 0x000000544034723c */ /* 0x040fe20000081034 */
[-C--:B-----5:R-:W-:Y:S02]  /*5890*/  LEA R76, P2, R229, R192.reuse, 0x2 ;  /* 0x000000c0e54c7211 */ /* 0x0a0fe400078410ff */
[----:B------:R-:W-:Y:S01]  /*58a0*/  SEL R68, RZ, 0x4, !P6 ;  /* 0x00000004ff447807 */ /* 0x000fe20007000000 */
[----:B------:R5:W-:Y:S01]  /*58b0*/  LDGSTS.E [R75+0x2800], [R72.64], P1 ;  /* 0x02800000484b7fae */ /* 0x000be20008921844 */
[----:B------:R-:W-:Y:S01]  /*58c0*/  LEA R70, P6, R221, R192, 0x2 ;  /* 0x000000c0dd467211 */ /* 0x000fe200078c10ff */
[----:B------:R-:W-:Y:S01]  /*58d0*/  IMAD.X R77, R189, 0x1, R14, P2 ;  /* 0x00000001bd4d7824 */ /* 0x000fe200010e060e */
[----:B------:R-:W-:Y:S01]  /*58e0*/  ISETP.GT.AND P1, PT, R197, 0xd, PT ;  /* 0x0000000dc500780c */ /* 0x000fe20003f24270 */
[----:B------:R-:W-:Y:S01]  /*58f0*/  HMMA.1688.F32.TF32 R56, R64, R88, R56 ;  /* 0x000000584038723c */ /* 0x000fe20000081038 */
[----:B------:R-:W-:Y:S01]  /*5900*/  SEL R68, R68, RZ, !P0 ;  /* 0x000000ff44447207 */ /* 0x000fe20004000000 */
[----:B------:R-:W-:Y:S01]  /*5910*/  IMAD.X R71, R189, 0x1, R10, P6 ;  /* 0x00000001bd477824 */ /* 0x000fe200030e060a */
[----:B------:R-:W-:Y:S01]  /*5920*/  ISETP.GT.AND P6, PT, R197, 0x11, PT ;  /* 0x00000011c500780c */ /* 0x000fe20003fc4270 */
[----:B------:R2:W-:Y:S01]  /*5930*/  LDGSTS.E [R75+0x3000], [R76.64], P3 ;  /* 0x030000004c4b7fae */ /* 0x0005e20009921844 */
[----:B------:R-:W-:-:S02]  /*5940*/  SEL R74, R74, RZ, !P0 ;  /* 0x000000ff4a4a7207 */ /* 0x000fc40004000000 */
[----:B------:R-:W-:Y:S01]  /*5950*/  SEL R69, RZ, 0x4, !P1 ;  /* 0x00000004ff457807 */ /* 0x000fe20004800000 */
[----:B-----5:R-:W-:Y:S01]  /*5960*/  IMAD R73, R194, 0x4000, R207 ;  /* 0x00004000c2497824 */ /* 0x020fe200078e02cf */
[----:B------:R-:W-:Y:S01]  /*5970*/  ISETP.NE.U32.AND P3, PT, R68, RZ, PT ;  /* 0x000000ff4400720c */ /* 0x000fe20003f65070 */
[----:B------:R5:W-:Y:S01]  /*5980*/  LDGSTS.E [R75+0x3800], [R70.64], P4 ;  /* 0x03800000464b7fae */ /* 0x000be2000a121844 */
[-C--:B------:R-:W-:Y:S01]  /*5990*/  IADD3 R68, P1, R228, R192.reuse, RZ ;  /* 0x000000c0e4447210 */ /* 0x080fe20007f3e0ff */
[----:B------:R-:W-:Y:S01]  /*59a0*/  HMMA.1688.F32.TF32 R60, R64, R92, R60 ;  /* 0x0000005c403c723c */ /* 0x000fe2000008103c */
[----:B------:R-:W-:Y:S02]  /*59b0*/  SEL R72, RZ, 0x4, !P6 ;  /* 0x00000004ff487807 */ /* 0x000fe40007000000 */
[----:B-1----:R-:W-:Y:S02]  /*59c0*/  LEA R78, P6, R226, R192, 0x2 ;  /* 0x000000c0e24e7211 */ /* 0x002fe400078c10ff */
[----:B------:R-:W-:-:S02]  /*59d0*/  ISETP.NE.U32.AND P2, PT, R74, RZ, PT ;  /* 0x000000ff4a00720c */ /* 0x000fc40003f45070 */
[----:B------:R-:W-:Y:S01]  /*59e0*/  SEL R74, R69, RZ, !P0 ;  /* 0x000000ff454a7207 */ /* 0x000fe20004000000 */
[----:B------:R-:W-:Y:S01]  /*59f0*/  IMAD.X R69, R189, 0x1, R157, P1 ;  /* 0x00000001bd457824 */ /* 0x000fe200008e069d */
[----:B------:R-:W-:Y:S01]  /*5a00*/  ISETP.GT.AND P4, PT, R197, 0x15, PT ;  /* 0x00000015c500780c */ /* 0x000fe20003f84270 */
[----:B------:R-:W-:Y:S01]  /*5a10*/  IMAD.X R79, R189, 0x1, R153, P6 ;  /* 0x00000001bd4f7824 */ /* 0x000fe200030e0699 */
[----:B------:R-:W-:Y:S01]  /*5a20*/  ISETP.GT.AND P6, PT, R197, 0x19, PT ;  /* 0x00000019c500780c */ /* 0x000fe20003fc4270 */
[C---:B--2---:R-:W-:Y:S01]  /*5a30*/  HMMA.1688.F32.TF32 R96, R40.reuse, R82, R96 ;  /* 0x000000522860723c */ /* 0x044fe20000081060 */
[----:B------:R-:W-:Y:S01]  /*5a40*/  ISETP.NE.U32.AND P1, PT, R74, RZ, PT ;  /* 0x000000ff4a00720c */ /* 0x000fe20003f25070 */
[----:B------:R1:W-:Y:S01]  /*5a50*/  LDGSTS.E [R73+0x200], [R68.64], P5 ;  /* 0x0020000044497fae */ /* 0x0003e2000a921844 */
[----:B------:R-:W-:Y:S02]  /*5a60*/  LEA R76, P5, R218, R192, 0x2 ;  /* 0x000000c0da4c7211 */ /* 0x000fe400078a10ff */
[----:B------:R-:W-:Y:S01]  /*5a70*/  SEL R74, RZ, 0x4, !P4 ;  /* 0x00000004ff4a7807 */ /* 0x000fe20006000000 */
[----:B------:R2:W-:Y:S01]  /*5a80*/  LDGSTS.E [R73+0xa00], [R78.64], P2 ;  /* 0x00a000004e497fae */ /* 0x0005e20009121844 */
[----:B------:R-:W-:Y:S01]  /*5a90*/  SEL R72, R72, RZ, !P0 ;  /* 0x000000ff48487207 */ /* 0x000fe20004000000 */
[----:B------:R-:W-:Y:S01]  /*5aa0*/  IMAD.X R77, R189, 0x1, R149, P5 ;  /* 0x00000001bd4d7824 */ /* 0x000fe200028e0695 */
[----:B------:R-:W-:Y:S01]  /*5ab0*/  SEL R74, R74, RZ, !P0 ;  /* 0x000000ff4a4a7207 */ /* 0x000fe20004000000 */
[----:B------:R-:W-:Y:S01]  /*5ac0*/  HMMA.1688.F32.TF32 R100, R40, R86, R100 ;  /* 0x000000562864723c */ /* 0x000fe20000081064 */
[----:B------:R-:W-:-:S02]  /*5ad0*/  ISETP.GT.AND P2, PT, R197, 0x1d, PT ;  /* 0x0000001dc500780c */ /* 0x000fc40003f44270 */
[----:B------:R-:W-:Y:S01]  /*5ae0*/  ISETP.NE.U32.AND P4, PT, R72, RZ, PT ;  /* 0x000000ff4800720c */ /* 0x000fe20003f85070 */
[----:B------:R2:W-:Y:S01]  /*5af0*/  LDGSTS.E [R73+0x1200], [R76.64], P3 ;  /* 0x012000004c497fae */ /* 0x0005e20009921844 */
[----:B-1----:R-:W-:Y:S02]  /*5b00*/  SEL R69, RZ, 0x4, !P6 ;  /* 0x00000004ff457807 */ /* 0x002fe40007000000 */
[----:B------:R-:W-:Y:S01]  /*5b10*/  LEA R68, P6, R251, R192, 0x2 ;  /* 0x000000c0fb447211 */ /* 0x000fe200078c10ff */
[----:B------:R-:W-:Y:S01]  /*5b20*/  HMMA.1688.F32.TF32 R112, R40, R90, R112 ;  /* 0x0000005a2870723c */ /* 0x000fe20000081070 */
[----:B-----5:R-:W-:Y:S02]  /*5b30*/  SEL R70, R69, RZ, !P0 ;  /* 0x000000ff45467207 */ /* 0x020fe40004000000 */
[----:B------:R-:W-:Y:S01]  /*5b40*/  ISETP.NE.U32.AND P5, PT, R74, RZ, PT ;  /* 0x000000ff4a00720c */ /* 0x000fe20003fa5070 */
[----:B------:R-:W-:Y:S01]  /*5b50*/  IMAD.X R69, R189, 0x1, R25, P6 ;  /* 0x00000001bd457824 */ /* 0x000fe200030e0619 */
[----:B------:R-:W-:-:S02]  /*5b60*/  ISETP.NE.U32.AND P3, PT, R70, RZ, PT ;  /* 0x000000ff4600720c */ /* 0x000fc40003f65070 */
[----:B------:R-:W-:Y:S01]  /*5b70*/  SEL R70, RZ, 0x4, !P2 ;  /* 0x00000004ff467807 */ /* 0x000fe20005000000 */
[----:B------:R-:W-:Y:S01]  /*5b80*/  HMMA.1688.F32.TF32 R116, R40, R94, R116 ;  /* 0x0000005e2874723c */ /* 0x000fe20000081074 */
[----:B------:R1:W-:Y:S01]  /*5b90*/  LDGSTS.E [R73+0x1a00], [R68.64], P1 ;  /* 0x01a0000044497fae */ /* 0x0003e20008921844 */
[-C--:B------:R-:W-:Y:S02]  /*5ba0*/  LEA R74, P1, R243, R192.reuse, 0x2 ;  /* 0x000000c0f34a7211 */ /* 0x080fe400078210ff */
[----:B------:R-:W-:Y:S02]  /*5bb0*/  SEL R71, R70, RZ, !P0 ;  /* 0x000000ff46477207 */ /* 0x000fe40004000000 */
[----:B------:R-:W-:Y:S01]  /*5bc0*/  ISETP.GT.AND P6, PT, R197, 0x2, PT ;  /* 0x00000002c500780c */ /* 0x000fe20003fc4270 */
[----:B------:R-:W-:Y:S01]  /*5bd0*/  IMAD.X R75, R189, 0x1, R21, P1 ;  /* 0x00000001bd4b7824 */ /* 0x000fe200008e0615 */
[----:B------:R-:W-:Y:S01]  /*5be0*/  LEA R70, P2, R235, R192, 0x2 ;  /* 0x000000c0eb467211 */ /* 0x000fe200078410ff */
[----:B---3--:R-:W-:Y:S01]  /*5bf0*/  HMMA.1688.F32.TF32 R120, R36, R82, R120 ;  /* 0x000000522478723c */ /* 0x008fe20000081078 */
[----:B------:R-:W-:-:S02]  /*5c00*/  SEL R72, RZ, 0x4, !P6 ;  /* 0x00000004ff487807 */ /* 0x000fc40007000000 */
[----:B------:R-:W-:Y:S01]  /*5c10*/  ISETP.NE.U32.AND P1, PT, R71, RZ, PT ;  /* 0x000000ff4700720c */ /* 0x000fe20003f25070 */
[----:B------:R-:W-:Y:S01]  /*5c20*/  IMAD.X R71, R189, 0x1, R17, P2 ;  /* 0x00000001bd477824 */ /* 0x000fe200010e0611 */
[C---:B------:R-:W-:Y:S01]  /*5c30*/  ISETP.GT.AND P6, PT, R197.reuse, 0x6, PT ;  /* 0x00000006c500780c */ /* 0x040fe20003fc4270 */
[----:B------:R2:W-:Y:S01]  /*5c40*/  LDGSTS.E [R73+0x2200], [R74.64], P4 ;  /* 0x022000004a497fae */ /* 0x0005e2000a121844 */
[----:B------:R-:W-:Y:S01]  /*5c50*/  ISETP.GT.AND P4, PT, R197, 0xa, PT ;  /* 0x0000000ac500780c */ /* 0x000fe20003f84270 */
[----:B------:R-:W-:Y:S01]  /*5c60*/  HMMA.1688.F32.TF32 R124, R36, R86, R124 ;  /* 0x00000056247c723c */ /* 0x000fe2000008107c */
[----:B------:R-:W-:Y:S01]  /*5c70*/  SEL R65, RZ, 0x4, !P6 ;  /* 0x00000004ff417807 */ /* 0x000fe20007000000 */
[----:B------:R3:W-:Y:S01]  /*5c80*/  LDGSTS.E [R73+0x2a00], [R70.64], P5 ;  /* 0x02a0000046497fae */ /* 0x0007e2000a921844 */
[----:B------:R-:W-:Y:S02]  /*5c90*/  LEA R66, P5, R227, R192, 0x2 ;  /* 0x000000c0e3427211 */ /* 0x000fe400078a10ff */
[----:B-1----:R-:W-:-:S02]  /*5ca0*/  SEL R68, RZ, 0x4, !P4 ;  /* 0x00000004ff447807 */ /* 0x002fc40006000000 */
[----:B------:R-:W-:Y:S01]  /*5cb0*/  ISETP.GT.AND P6, PT, R197, 0xe, PT ;  /* 0x0000000ec500780c */ /* 0x000fe20003fc4270 */
[----:B------:R-:W-:Y:S01]  /*5cc0*/  IMAD.X R67, R189, 0x1, R13, P5 ;  /* 0x00000001bd437824 */ /* 0x000fe200028e060d */
[----:B------:R-:W-:Y:S01]  /*5cd0*/  LEA R64, P4, R219, R192, 0x2 ;  /* 0x000000c0db407211 */ /* 0x000fe200078810ff */
[C---:B------:R-:W-:Y:S01]  /*5ce0*/  HMMA.1688.F32.TF32 R128, R36.reuse, R90, R128 ;  /* 0x0000005a2480723c */ /* 0x040fe20000081080 */
[----:B------:R-:W-:Y:S02]  /*5cf0*/  SEL R65, R65, RZ, !P0 ;  /* 0x000000ff41417207 */ /* 0x000fe40004000000 */
[----:B------:R-:W-:Y:S01]  /*5d00*/  SEL R68, R68, RZ, !P0 ;  /* 0x000000ff44447207 */ /* 0x000fe20004000000 */
[----:B------:R1:W-:Y:S01]  /*5d10*/  LDGSTS.E [R73+0x3200], [R66.64], P3 ;  /* 0x0320000042497fae */ /* 0x0003e20009921844 */
[----:B------:R-:W-:Y:S01]  /*5d20*/  SEL R69, RZ, 0x4, !P6 ;  /* 0x00000004ff457807 */ /* 0x000fe20007000000 */
[----:B---3--:R-:W-:Y:S01]  /*5d30*/  IMAD R71, R194, 0x4000, R205 ;  /* 0x00004000c2477824 */ /* 0x008fe200078e02cd */
[----:B------:R-:W-:Y:S01]  /*5d40*/  ISETP.NE.U32.AND P5, PT, R65, RZ, PT ;  /* 0x000000ff4100720c */ /* 0x000fe20003fa5070 */
[----:B------:R-:W-:Y:S01]  /*5d50*/  IMAD.X R65, R189, 0x1, R9, P4 ;  /* 0x00000001bd417824 */ /* 0x000fe200020e0609 */
[----:B------:R-:W-:Y:S01]  /*5d60*/  ISETP.NE.U32.AND P4, PT, R68, RZ, PT ;  /* 0x000000ff4400720c */ /* 0x000fe20003f85070 */
[----:B------:R-:W-:Y:S01]  /*5d70*/  HMMA.1688.F32.TF32 R132, R36, R94, R132 ;  /* 0x0000005e2484723c */ /* 0x000fe20000081084 */
[----:B------:R-:W-:-:S02]  /*5d80*/  SEL R69, R69, RZ, !P0 ;  /* 0x000000ff45457207 */ /* 0x000fc40004000000 */
[----:B------:R-:W-:Y:S01]  /*5d90*/  LEA R68, P6, R232, R192, 0x2 ;  /* 0x000000c0e8447211 */ /* 0x000fe200078c10ff */
[----:B------:R3:W-:Y:S01]  /*5da0*/  LDGSTS.E [R73+0x3a00], [R64.64], P1 ;  /* 0x03a0000040497fae */ /* 0x0007e20008921844 */
[----:B------:R-:W-:Y:S02]  /*5db0*/  ISETP.NE.U32.AND P3, PT, R69, RZ, PT ;  /* 0x000000ff4500720c */ /* 0x000fe40003f65070 */
[----:B------:R-:W-:Y:S01]  /*5dc0*/  SEL R72, R72, RZ, !P0 ;  /* 0x000000ff48487207 */ /* 0x000fe20004000000 */
[----:B------:R-:W-:Y:S01]  /*5dd0*/  IMAD.X R69, R189, 0x1, R156, P6 ;  /* 0x00000001bd457824 */ /* 0x000fe200030e069c */
[----:B------:R-:W-:Y:S01]  /*5de0*/  ISETP.GT.AND P6, PT, R197, 0x16, PT ;  /* 0x00000016c500780c */ /* 0x000fe20003fc4270 */
[----:B------:R-:W-:Y:S01]  /*5df0*/  HMMA.1688.F32.TF32 R136, R28, R82, R136 ;  /* 0x000000521c88723c */ /* 0x000fe20000081088 */
[----:B------:R-:W-:Y:S02]  /*5e00*/  ISETP.NE.U32.AND P2, PT, R72, RZ, PT ;  /* 0x000000ff4800720c */ /* 0x000fe40003f45070 */
[----:B------:R-:W-:-:S02]  /*5e10*/  SEL R41, RZ, 0x4, !P6 ;  /* 0x00000004ff297807 */ /* 0x000fc40007000000 */
[----:B------:R-:W-:Y:S02]  /*5e20*/  ISETP.GT.AND P1, PT, R197, 0x12, PT ;  /* 0x00000012c500780c */ /* 0x000fe40003f24270 */
[-C--:B---3--:R-:W-:Y:S01]  /*5e30*/  LEA R64, P6, R216, R192.reuse, 0x2 ;  /* 0x000000c0d8407211 */ /* 0x088fe200078c10ff */
[C---:B------:R-:W-:Y:S01]  /*5e40*/  HMMA.1688.F32.TF32 R108, R28.reuse, R86, R108 ;  /* 0x000000561c6c723c */ /* 0x040fe2000008106c */
[----:B------:R-:W-:Y:S02]  /*5e50*/  SEL R40, RZ, 0x4, !P1 ;  /* 0x00000004ff287807 */ /* 0x000fe40004800000 */
[----:B-1----:R-:W-:Y:S01]  /*5e60*/  LEA R66, P1, R224, R192, 0x2 ;  /* 0x000000c0e0427211 */ /* 0x002fe200078210ff */
[----:B------:R-:W-:Y:S01]  /*5e70*/  IMAD.X R65, R189, 0x1, R148, P6 ;  /* 0x00000001bd417824 */ /* 0x000fe200030e0694 */
[----:B------:R-:W-:Y:S01]  /*5e80*/  ISETP.GT.AND P6, PT, R197, 0x1a, PT ;  /* 0x0000001ac500780c */ /* 0x000fe20003fc4270 */
[----:B------:R1:W-:Y:S01]  /*5e90*/  LDGSTS.E [R71+0x400], [R68.64], P2 ;  /* 0x0040000044477fae */ /* 0x0003e20009121844 */
[----:B------:R-:W-:Y:S01]  /*5ea0*/  SEL R40, R40, RZ, !P0 ;  /* 0x000000ff28287207 */ /* 0x000fe20004000000 */
[----:B------:R-:W-:Y:S01]  /*5eb0*/  IMAD.X R67, R189, 0x1, R152, P1 ;  /* 0x00000001bd437824 */ /* 0x000fe200008e0698 */
[----:B------:R-:W-:Y:S01]  /*5ec0*/  SEL R43, RZ, 0x4, !P6 ;  /* 0x00000004ff2b7807 */ /* 0x000fe20007000000 */
[----:B------:R-:W-:Y:S01]  /*5ed0*/  HMMA.1688.F32.TF32 R104, R28, R90, R104 ;  /* 0x0000005a1c68723c */ /* 0x000fe20000081068 */
[----:B------:R-:W-:-:S02]  /*5ee0*/  ISETP.GT.AND P6, PT, R197, 0x1e, PT ;  /* 0x0000001ec500780c */ /* 0x000fc40003fc4270 */
[----:B------:R-:W-:Y:S01]  /*5ef0*/  SEL R41, R41, RZ, !P0 ;  /* 0x000000ff29297207 */ /* 0x000fe20004000000 */
[----:B------:R2:W-:Y:S01]  /*5f00*/  LDGSTS.E [R71+0xc00], [R66.64], P5 ;  /* 0x00c0000042477fae */ /* 0x0005e2000a921844 */
[----:B------:R-:W-:Y:S02]  /*5f10*/  ISETP.NE.U32.AND P1, PT, R40, RZ, PT ;  /* 0x000000ff2800720c */ /* 0x000fe40003f25070 */
[----:B------:R-:W-:Y:S01]  /*5f20*/  ISETP.NE.U32.AND P2, PT, R41, RZ, PT ;  /* 0x000000ff2900720c */ /* 0x000fe20003f45070 */
[----:B------:R3:W-:Y:S01]  /*5f30*/  LDGSTS.E [R71+0x1400], [R64.64], P4 ;  /* 0x0140000040477fae */ /* 0x0007e2000a121844 */
[----:B-1----:R-:W-:Y:S01]  /*5f40*/  SEL R68, RZ, 0x4, !P6 ;  /* 0x00000004ff447807 */ /* 0x002fe20007000000 */
[----:B------:R-:W-:Y:S01]  /*5f50*/  HMMA.1688.F32.TF32 R44, R28, R94, R44 ;  /* 0x0000005e1c2c723c */ /* 0x000fe2000008102c */
[----:B------:R-:W-:Y:S02]  /*5f60*/  ISETP.GT.AND P6, PT, R197, 0x3, PT ;  /* 0x00000003c500780c */ /* 0x000fe40003fc4270 */
[----:B------:R-:W-:-:S02]  /*5f70*/  LEA R40, P5, R249, R192, 0x2 ;  /* 0x000000c0f9287211 */ /* 0x000fc400078a10ff */
[-C--:B------:R-:W-:Y:S02]  /*5f80*/  LEA R42, P4, R241, R192.reuse, 0x2 ;  /* 0x000000c0f12a7211 */ /* 0x080fe400078810ff */
[----:B------:R-:W-:Y:S01]  /*5f90*/  SEL R43, R43, RZ, !P0 ;  /* 0x000000ff2b2b7207 */ /* 0x000fe20004000000 */
[----:B------:R-:W-:Y:S01]  /*5fa0*/  IMAD.X R41, R189, 0x1, R24, P5 ;  /* 0x00000001bd297824 */ /* 0x000fe200028e0618 */
[----:B------:R-:W-:Y:S01]  /*5fb0*/  SEL R68, R68, RZ, !P0 ;  /* 0x000000ff44447207 */ /* 0x000fe20004000000 */
[C---:B----4-:R-:W-:Y:S01]  /*5fc0*/  HMMA.1688.F32.TF32 R48, R32.reuse, R82, R48 ;  /* 0x000000522030723c */ /* 0x050fe20000081030 */
[----:B---3--:R-:W-:Y:S02]  /*5fd0*/  SEL R65, RZ, 0x4, !P6 ;  /* 0x00000004ff417807 */ /* 0x008fe40007000000 */
[----:B------:R-:W-:Y:S01]  /*5fe0*/  LEA R64, P6, R233, R192, 0x2 ;  /* 0x000000c0e9407211 */ /* 0x000fe200078c10ff */
[----:B------:R1:W-:Y:S01]  /*5ff0*/  LDGSTS.E [R71+0x1c00], [R40.64], P3 ;  /* 0x01c0000028477fae */ /* 0x0003e20009921844 */
[----:B------:R-:W-:Y:S01]  /*6000*/  ISETP.NE.U32.AND P5, PT, R43, RZ, PT ;  /* 0x000000ff2b00720c */ /* 0x000fe20003fa5070 */
[----:B------:R-:W-:Y:S01]  /*6010*/  IMAD.X R43, R189, 0x1, R20, P4 ;  /* 0x00000001bd2b7824 */ /* 0x000fe200020e0614 */
[----:B------:R-:W-:Y:S01]  /*6020*/  SEL R36, R65, RZ, !P0 ;  /* 0x000000ff41247207 */ /* 0x000fe20004000000 */
[----:B------:R-:W-:Y:S01]  /*6030*/  IMAD.X R65, R189, 0x1, R16, P6 ;  /* 0x00000001bd417824 */ /* 0x000fe200030e0610 */
[----:B------:R-:W-:Y:S01]  /*6040*/  ISETP.NE.U32.AND P4, PT, R68, RZ, PT ;  /* 0x000000ff4400720c */ /* 0x000fe20003f85070 */
[----:B------:R-:W-:Y:S01]  /*6050*/  HMMA.1688.F32.TF32 R52, R32, R86, R52 ;  /* 0x000000562034723c */ /* 0x000fe20000081034 */
[----:B------:R3:W-:Y:S01]  /*6060*/  LDGSTS.E [R71+0x2400], [R42.64], P1 ;  /* 0x024000002a477fae */ /* 0x0007e20008921844 */
[----:B------:R-:W-:-:S02]  /*6070*/  ISETP.GT.AND P1, PT, R197, 0xb, PT ;  /* 0x0000000bc500780c */ /* 0x000fc40003f24270 */
[----:B------:R-:W-:Y:S01]  /*6080*/  ISETP.NE.U32.AND P3, PT, R36, RZ, PT ;  /* 0x000000ff2400720c */ /* 0x000fe20003f65070 */
[----:B------:R4:W-:Y:S01]  /*6090*/  LDGSTS.E [R71+0x2c00], [R64.64], P2 ;  /* 0x02c0000040477fae */ /* 0x0009e20009121844 */
[----:B------:R-:W-:Y:S02]  /*60a0*/  ISETP.GT.AND P2, PT, R197, 0x7, PT ;  /* 0x00000007c500780c */ /* 0x000fe40003f44270 */
[----:B------:R-:W-:Y:S01]  /*60b0*/  SEL R39, RZ, 0x4, !P1 ;  /* 0x00000004ff277807 */ /* 0x000fe20004800000 */
[----:B------:R-:W-:Y:S01]  /*60c0*/  HMMA.1688.F32.TF32 R56, R32, R90, R56 ;  /* 0x0000005a2038723c */ /* 0x000fe20000081038 */
[----:B------:R-:W-:Y:S02]  /*60d0*/  SEL R37, RZ, 0x4, !P2 ;  /* 0x00000004ff257807 */ /* 0x000fe40005000000 */
[-C--:B------:R-:W-:Y:S01]  /*60e0*/  LEA R38, P2, R225, R192.reuse, 0x2 ;  /* 0x000000c0e1267211 */ /* 0x080fe200078410ff */
[----:B---3--:R-:W-:Y:S01]  /*60f0*/  IMAD R43, R194, 0x4000, R203 ;  /* 0x00004000c22b7824 */ /* 0x008fe200078e02cb */
[----:B------:R-:W-:-:S02]  /*6100*/  LEA R36, P1, R217, R192, 0x2 ;  /* 0x000000c0d9247211 */ /* 0x000fc400078210ff */
[----:B------:R-:W-:Y:S01]  /*6110*/  SEL R37, R37, RZ, !P0 ;  /* 0x000000ff25257207 */ /* 0x000fe20004000000 */
[----:B------:R-:W-:Y:S01]  /*6120*/  HMMA.1688.F32.TF32 R60, R32, R94, R60 ;  /* 0x0000005e203c723c */ /* 0x000fe2000008103c */
[----:B-1----:R-:W-:Y:S01]  /*6130*/  SEL R40, R39, RZ, !P0 ;  /* 0x000000ff27287207 */ /* 0x002fe20004000000 */
[----:B------:R-:W-:Y:S01]  /*6140*/  IMAD.X R39, R189, 0x1, R12, P2 ;  /* 0x00000001bd277824 */ /* 0x000fe200010e060c */
[----:B------:R-:W-:Y:S01]  /*6150*/  ISETP.GT.AND P6, PT, R197, 0xf, PT ;  /* 0x0000000fc500780c */ /* 0x000fe20003fc4270 */
[----:B----4-:R-:W-:Y:S01]  /*6160*/  IMAD R65, R194, 0x2000, R201 ;  /* 0x00002000c2417824 */ /* 0x010fe200078e02c9 */
[----:B------:R-:W-:Y:S01]  /*6170*/  ISETP.NE.U32.AND P2, PT, R37, RZ, PT ;  /* 0x000000ff2500720c */ /* 0x000fe20003f45070 */
[----:B------:R-:W-:Y:S01]  /*6180*/  IMAD.X R37, R189, 0x1, R8, P1 ;  /* 0x00000001bd257824 */ /* 0x000fe200008e0608 */
[----:B------:R-:W-:Y:S01]  /*6190*/  ISETP.NE.U32.AND P1, PT, R40, RZ, PT ;  /* 0x000000ff2800720c */ /* 0x000fe20003f25070 */
[----:B------:R1:W-:Y:S01]  /*61a0*/  LDGSTS.E [R71+0x3400], [R38.64], P5 ;  /* 0x0340000026477fae */ /* 0x0003e2000a921844 */
[----:B------:R-:W-:-:S02]  /*61b0*/  SEL R40, RZ, 0x4, !P6 ;  /* 0x00000004ff287807 */ /* 0x000fc40007000000 */
[----:B------:R-:W-:Y:S01]  /*61c0*/  ISETP.GT.AND P5, PT, R197, 0x13, PT ;  /* 0x00000013c500780c */ /* 0x000fe20003fa4270 */
[----:B------:R3:W-:Y:S01]  /*61d0*/  LDGSTS.E [R71+0x3c00], [R36.64], P4 ;  /* 0x03c0000024477fae */ /* 0x0007e2000a121844 */
[----:B------:R-:W-:Y:S02]  /*61e0*/  SEL R41, R40, RZ, !P0 ;  /* 0x000000ff28297207 */ /* 0x000fe40004000000 */
[-C--:B------:R-:W-:Y:S02]  /*61f0*/  LEA R40, P6, R230, R192.reuse, 0x2 ;  /* 0x000000c0e6287211 */ /* 0x080fe400078c10ff */
[----:B------:R-:W-:Y:S02]  /*6200*/  ISETP.NE.U32.AND P4, PT, R41, RZ, PT ;  /* 0x000000ff2900720c */ /* 0x000fe40003f85070 */
[----:B------:R-:W-:Y:S01]  /*6210*/  SEL R29, RZ, 0x4, !P5 ;  /* 0x00000004ff1d7807 */ /* 0x000fe20006800000 */
[----:B------:R-:W-:Y:S01]  /*6220*/  IMAD.X R41, R189, 0x1, R155, P6 ;  /* 0x00000001bd297824 */ /* 0x000fe200030e069b */
[----:B------:R-:W-:-:S02]  /*6230*/  LEA R28, P6, R222, R192, 0x2 ;  /* 0x000000c0de1c7211 */ /* 0x000fc400078c10ff */
[----:B------:R-:W-:Y:S02]  /*6240*/  SEL R30, R29, RZ, !P0 ;  /* 0x000000ff1d1e7207 */ /* 0x000fe40004000000 */
[----:B------:R-:W-:Y:S01]  /*6250*/  ISETP.GT.AND P5, PT, R197, 0x17, PT ;  /* 0x00000017c500780c */ /* 0x000fe20003fa4270 */
[----:B------:R-:W-:Y:S01]  /*6260*/  IMAD.X R29, R189, 0x1, R151, P6 ;  /* 0x00000001bd1d7824 */ /* 0x000fe200030e0697 */
[----:B------:R4:W-:Y:S01]  /*6270*/  LDGSTS.E [R43+0x600], [R40.64], P3 ;  /* 0x00600000282b7fae */ /* 0x0009e20009921844 */
[----:B------:R-:W-:Y:S02]  /*6280*/  ISETP.NE.U32.AND P3, PT, R30, RZ, PT ;  /* 0x000000ff1e00720c */ /* 0x000fe40003f65070 */
[----:B------:R-:W-:Y:S01]  /*6290*/  SEL R31, RZ, 0x4, !P5 ;  /* 0x00000004ff1f7807 */ /* 0x000fe20006800000 */
[----:B------:R5:W-:Y:S01]  /*62a0*/  LDGSTS.E [R43+0xe00], [R28.64], P2 ;  /* 0x00e000001c2b7fae */ /* 0x000be20009121844 */
[----:B------:R-:W-:Y:S02]  /*62b0*/  LEA R30, P2, R214, R192, 0x2 ;  /* 0x000000c0d61e7211 */ /* 0x000fe400078410ff */
[----:B---3--:R-:W-:-:S02]  /*62c0*/  SEL R36, R31, RZ, !P0 ;  /* 0x000000ff1f247207 */ /* 0x008fc40004000000 */
[----:B------:R-:W-:Y:S01]  /*62d0*/  ISETP.GT.AND P6, PT, R197, 0x1f, PT ;  /* 0x0000001fc500780c */ /* 0x000fe20003fc4270 */
[----:B------:R-:W-:Y:S01]  /*62e0*/  IMAD.X R31, R189, 0x1, R27, P2 ;  /* 0x00000001bd1f7824 */ /* 0x000fe200010e061b */
[----:B------:R-:W-:Y:S02]  /*62f0*/  ISETP.GT.AND P5, PT, R197, 0x1b, PT ;  /* 0x0000001bc500780c */ /* 0x000fe40003fa4270 */
[----:B------:R-:W-:Y:S02]  /*6300*/  SEL R37, RZ, 0x4, !P6 ;  /* 0x00000004ff257807 */ /* 0x000fe40007000000 */
[----:B------:R3:W-:Y:S01]  /*6310*/  LDGSTS.E [R43+0x1600], [R30.64], P1 ;  /* 0x016000001e2b7fae */ /* 0x0007e20008921844 */
[----:B-----5:R-:W-:Y:S02]  /*6320*/  LEA R28, P1, R247, R192, 0x2 ;  /* 0x000000c0f71c7211 */ /* 0x020fe400078210ff */
[----:B------:R-:W-:Y:S02]  /*6330*/  ISETP.NE.U32.AND P2, PT, R36, RZ, PT ;  /* 0x000000ff2400720c */ /* 0x000fe40003f45070 */
[----:B------:R-:W-:Y:S01]  /*6340*/  SEL R36, RZ, 0x4, !P5 ;  /* 0x00000004ff247807 */ /* 0x000fe20006800000 */
[----:B------:R-:W-:Y:S01]  /*6350*/  IMAD.X R29, R189, 0x1, R23, P1 ;  /* 0x00000001bd1d7824 */ /* 0x000fe200008e0617 */
[----:B------:R-:W-:-:S02]  /*6360*/  SEL R37, R37, RZ, !P0 ;  /* 0x000000ff25257207 */ /* 0x000fc40004000000 */
[----:B------:R-:W-:Y:S02]  /*6370*/  ISETP.GE.AND P6, PT, R210, R197, PT ;  /* 0x000000c5d200720c */ /* 0x000fe40003fc6270 */
[----:B------:R-:W-:Y:S01]  /*6380*/  SEL R36, R36, RZ, !P0 ;  /* 0x000000ff24247207 */ /* 0x000fe20004000000 */
[----:B------:R5:W-:Y:S01]  /*6390*/  LDGSTS.E [R43+0x1e00], [R28.64], P4 ;  /* 0x01e000001c2b7fae */ /* 0x000be2000a121844 */
[----:B------:R-:W-:Y:S02]  /*63a0*/  ISETP.NE.U32.AND P1, PT, R37, RZ, PT ;  /* 0x000000ff2500720c */ /* 0x000fe40003f25070 */
[----:B------:R-:W-:Y:S02]  /*63b0*/  SEL R37, RZ, 0x4, P6 ;  /* 0x00000004ff257807 */ /* 0x000fe40003000000 */
[----:B------:R-:W-:Y:S02]  /*63c0*/  ISETP.NE.U32.AND P5, PT, R36, RZ, PT ;  /* 0x000000ff2400720c */ /* 0x000fe40003fa5070 */
[----:B------:R-:W-:-:S02]  /*63d0*/  LEA R36, P6, R239, R192, 0x2 ;  /* 0x000000c0ef247211 */ /* 0x000fc400078c10ff */
[----:B---3--:R-:W-:Y:S02]  /*63e0*/  SEL R31, R37, RZ, !P0 ;  /* 0x000000ff251f7207 */ /* 0x008fe40004000000 */
[-C--:B------:R-:W-:Y:S01]  /*63f0*/  LEA R30, P0, R231, R192.reuse, 0x2 ;  /* 0x000000c0e71e7211 */ /* 0x080fe200078010ff */
[----:B------:R-:W-:Y:S01]  /*6400*/  IMAD.X R37, R189, 0x1, R19, P6 ;  /* 0x00000001bd257824 */ /* 0x000fe200030e0613 */
[----:B------:R-:W-:Y:S02]  /*6410*/  ISETP.NE.U32.AND P4, PT, R31, RZ, PT ;  /* 0x000000ff1f00720c */ /* 0x000fe40003f85070 */
[-C--:B------:R-:W-:Y:S01]  /*6420*/  LEA R32, P6, R223, R192.reuse, 0x2 ;  /* 0x000000c0df207211 */ /* 0x080fe200078c10ff */
[----:B------:R-:W-:Y:S01]  /*6430*/  IMAD.X R31, R189, 0x1, R15, P0 ;  /* 0x00000001bd1f7824 */ /* 0x000fe200000e060f */
[----:B------:R-:W-:Y:S01]  /*6440*/  LEA R34, P0, R215, R192, 0x2 ;  /* 0x000000c0d7227211 */ /* 0x000fe200078010ff */
[----:B------:R3:W-:Y:S01]  /*6450*/  LDGSTS.E [R43+0x2600], [R36.64], P3 ;  /* 0x02600000242b7fae */ /* 0x0007e20009921844 */
[----:B------:R-:W-:Y:S01]  /*6460*/  IADD3 R197, R197, -0x20, RZ ;  /* 0xffffffe0c5c57810 */ /* 0x000fe20007ffe0ff */
[----:B------:R-:W-:-:S02]  /*6470*/  IMAD.X R33, R189, 0x1, R11, P6 ;  /* 0x00000001bd217824 */ /* 0x000fc400030e060b */
[----:B------:R-:W-:Y:S01]  /*6480*/  IMAD.X R35, R189, 0x1, R7, P0 ;  /* 0x00000001bd237824 */ /* 0x000fe200000e0607 */
[C---:B-1----:R-:W-:Y:S01]  /*6490*/  IADD3 R38, P0, R213.reuse, R186, RZ ;  /* 0x000000bad5267210 */ /* 0x042fe20007f1e0ff */
[----:B------:R1:W-:Y:S01]  /*64a0*/  LDGSTS.E [R43+0x2e00], [R30.64], P2 ;  /* 0x02e000001e2b7fae */ /* 0x0003e20009121844 */
[----:B-----5:R-:W-:-:S03]  /*64b0*/  IADD3 R28, P2, R213, R190, RZ ;  /* 0x000000bed51c7210 */ /* 0x020fc60007f5e0ff */
[----:B------:R5:W-:Y:S01]  /*64c0*/  LDGSTS.E [R43+0x3600], [R32.64], P5 ;  /* 0x03600000202b7fae */ /* 0x000be2000a921844 */
[--C-:B------:R-:W-:Y:S02]  /*64d0*/  IMAD.X R39, R183, 0x1, R3.reuse, P0 ;  /* 0x00000001b7277824 */ /* 0x100fe400000e0603 */
[--C-:B------:R-:W-:Y:S01]  /*64e0*/  IMAD.X R29, R187, 0x1, R3.reuse, P2 ;  /* 0x00000001bb1d7824 */ /* 0x100fe200010e0603 */
[----:B------:R2:W-:Y:S01]  /*64f0*/  LDGSTS.E [R43+0x3e00], [R34.64], P1 ;  /* 0x03e00000222b7fae */ /* 0x0005e20008921844 */
[C---:B---3--:R-:W-:Y:S02]  /*6500*/  IADD3 R36, P1, R213.reuse, R182, RZ ;  /* 0x000000b6d5247210 */ /* 0x048fe40007f3e0ff */
[----:B-1----:R-:W-:Y:S01]  /*6510*/  IADD3 R30, P0, R213, R178, RZ ;  /* 0x000000b2d51e7210 */ /* 0x002fe20007f1e0ff */
[----:B------:R-:W0:Y:S02]  /*6520*/  LDGDEPBAR ;  /* 0x00000000000079af */ /* 0x000e240000000000 */
[--C-:B------:R-:W-:Y:S01]  /*6530*/  IMAD.X R37, R179, 0x1, R3.reuse, P1 ;  /* 0x00000001b3257824 */ /* 0x100fe200008e0603 */
[----:B-----5:R-:W-:Y:S01]  /*6540*/  IADD3 R32, P1, R213, R174, RZ ;  /* 0x000000aed5207210 */ /* 0x020fe20007f3e0ff */
[----:B------:R-:W-:Y:S01]  /*6550*/  IMAD.X R31, R175, 0x1, R3, P0 ;  /* 0x00000001af1f7824 */ /* 0x000fe200000e0603 */
[----:B------:R1:W-:Y:S01]  /*6560*/  LDGSTS.E [R65+0x8000], [R28.64], P4 ;  /* 0x080000001c417fae */ /* 0x0003e2000a121844 */
[----:B--2---:R-:W-:-:S02]  /*6570*/  IADD3 R34, P0, R213, R170, RZ ;  /* 0x000000aad5227210 */ /* 0x004fc40007f1e0ff */
[----:B------:R-:W-:Y:S01]  /*6580*/  IMAD.X R33, R171, 0x1, R3, P1 ;  /* 0x00000001ab217824 */ /* 0x000fe200008e0603 */
[----:B----4-:R-:W-:Y:S01]  /*6590*/  IADD3 R40, P1, R213, R166, RZ ;  /* 0x000000a6d5287210 */ /* 0x010fe20007f3e0ff */
[----:B------:R2:W-:Y:S01]  /*65a0*/  LDGSTS.E [R65+0x8400], [R38.64], P4 ;  /* 0x0840000026417fae */ /* 0x0005e2000a121844 */
[----:B------:R-:W-:Y:S01]  /*65b0*/  IMAD R43, R194, 0x2000, R199 ;  /* 0x00002000c22b7824 */ /* 0x000fe200078e02c7 */
[----:B------:R-:W-:Y:S01]  /*65c0*/  IADD3 R170, P6, R170, R5, RZ ;  /* 0x00000005aaaa7210 */ /* 0x000fe20007fde0ff */
[--C-:B------:R-:W-:Y:S01]  /*65d0*/  IMAD.X R35, R167, 0x1, R3.reuse, P0 ;  /* 0x00000001a7237824 */ /* 0x100fe200000e0603 */
[----:B------:R3:W-:Y:S01]  /*65e0*/  LDGSTS.E [R65+0x8800], [R36.64], P4 ;  /* 0x0880000024417fae */ /* 0x0007e2000a121844 */
[----:B------:R-:W-:Y:S01]  /*65f0*/  IMAD.X R41, R163, 0x1, R3, P1 ;  /* 0x00000001a3297824 */ /* 0x000fe200008e0603 */
[----:B-1----:R-:W-:Y:S02]  /*6600*/  IADD3 R28, P2, R213, R162, RZ ;  /* 0x000000a2d51c7210 */ /* 0x002fe40007f5e0ff */
[----:B------:R1:W-:Y:S01]  /*6610*/  LDGSTS.E [R65+0x8c00], [R30.64], P4 ;  /* 0x08c000001e417fae */ /* 0x0003e2000a121844 */
[----:B------:R-:W-:Y:S01]  /*6620*/  IMAD.X R167, R167, 0x1, R4, P6 ;  /* 0x00000001a7a77824 */ /* 0x000fe200030e0604 */
[----:B--2---:R-:W-:-:S02]  /*6630*/  IADD3 R38, P0, R213, R188, RZ ;  /* 0x000000bcd5267210 */ /* 0x004fc40007f1e0ff */
[----:B------:R2:W-:Y:S01]  /*6640*/  LDGSTS.E [R65+0x9000], [R32.64], P4 ;  /* 0x0900000020417fae */ /* 0x0005e2000a121844 */
[--C-:B------:R-:W-:Y:S01]  /*6650*/  IMAD.X R29, R159, 0x1, R3.reuse, P2 ;  /* 0x000000019f1d7824 */ /* 0x100fe200010e0603 */
[----:B---3--:R-:W-:Y:S01]  /*6660*/  IADD3 R36, P1, R213, R184, RZ ;  /* 0x000000b8d5247210 */ /* 0x008fe20007f3e0ff */
[--C-:B------:R-:W-:Y:S01]  /*6670*/  IMAD.X R39, R185, 0x1, R3.reuse, P0 ;  /* 0x00000001b9277824 */ /* 0x100fe200000e0603 */
[----:B------:R3:W-:Y:S01]  /*6680*/  LDGSTS.E [R65+0x9400], [R34.64], P4 ;  /* 0x0940000022417fae */ /* 0x0007e2000a121844 */
[----:B------:R-:W-:Y:S02]  /*6690*/  IADD3 R184, P6, R184, R5, RZ ;  /* 0x00000005b8b87210 */ /* 0x000fe40007fde0ff */
[----:B-1----:R-:W-:Y:S01]  /*66a0*/  IADD3 R30, P0, R213, R180, RZ ;  /* 0x000000b4d51e7210 */ /* 0x002fe20007f1e0ff */
[C-C-:B------:R-:W-:Y:S01]  /*66b0*/  IMAD.X R37, R181.reuse, 0x1, R3.reuse, P1 ;  /* 0x00000001b5257824 */ /* 0x140fe200008e0603 */
[----:B------:R1:W-:Y:S01]  /*66c0*/  LDGSTS.E [R65+0x9800], [R40.64], P4 ;  /* 0x0980000028417fae */ /* 0x0003e2000a121844 */
[----:B------:R-:W-:Y:S01]  /*66d0*/  IMAD.X R181, R181, 0x1, R4, P6 ;  /* 0x00000001b5b57824 */ /* 0x000fe200030e0604 */
[----:B--2---:R-:W-:Y:S01]  /*66e0*/  IADD3 R32, P1, R213, R176, RZ ;  /* 0x000000b0d5207210 */ /* 0x004fe20007f3e0ff */
[----:B------:R-:W-:Y:S01]  /*66f0*/  IMAD.X R31, R177, 0x1, R3, P0 ;  /* 0x00000001b11f7824 */ /* 0x000fe200000e0603 */
[----:B------:R2:W-:Y:S01]  /*6700*/  LDGSTS.E [R65+0x9c00], [R28.64], P4 ;  /* 0x09c000001c417fae */ /* 0x0005e2000a121844 */
[----:B---3--:R-:W-:-:S02]  /*6710*/  IADD3 R34, P0, R213, R172, RZ ;  /* 0x000000acd5227210 */ /* 0x008fc40007f1e0ff */
[--C-:B------:R-:W-:Y:S01]  /*6720*/  IMAD.X R33, R173, 0x1, R3.reuse, P1 ;  /* 0x00000001ad217824 */ /* 0x100fe200008e0603 */
[----:B------:R3:W-:Y:S01]  /*6730*/  LDGSTS.E [R43+0x8200], [R38.64], P4 ;  /* 0x08200000262b7fae */ /* 0x0007e2000a121844 */
[----:B-1----:R-:W-:Y:S01]  /*6740*/  IADD3 R40, P1, R213, R168, RZ ;  /* 0x000000a8d5287210 */ /* 0x002fe20007f3e0ff */
[--C-:B------:R-:W-:Y:S02]  /*6750*/  IMAD.X R35, R169, 0x1, R3.reuse, P0 ;  /* 0x00000001a9237824 */ /* 0x100fe400000e0603 */
[----:B------:R1:W-:Y:S01]  /*6760*/  LDGSTS.E [R43+0x8600], [R36.64], P4 ;  /* 0x08600000242b7fae */ /* 0x0003e2000a121844 */
[-C--:B------:R-:W-:Y:S02]  /*6770*/  IADD3 R168, P5, R168, R5.reuse, RZ ;  /* 0x00000005a8a87210 */ /* 0x080fe40007fbe0ff */
[----:B--2---:R-:W-:Y:S01]  /*6780*/  IADD3 R28, P2, R213, R164, RZ ;  /* 0x000000a4d51c7210 */ /* 0x004fe20007f5e0ff */
[C-C-:B------:R-:W-:Y:S01]  /*6790*/  IMAD.X R41, R165.reuse, 0x1, R3.reuse, P1 ;  /* 0x00000001a5297824 */ /* 0x140fe200008e0603 */
[----:B------:R1:W-:Y:S01]  /*67a0*/  LDGSTS.E [R43+0x8a00], [R30.64], P4 ;  /* 0x08a000001e2b7fae */ /* 0x0003e2000a121844 */
[-C--:B------:R-:W-:Y:S01]  /*67b0*/  IADD3 R164, P3, R164, R5.reuse, RZ ;  /* 0x00000005a4a47210 */ /* 0x080fe20007f7e0ff */
[--C-:B------:R-:W-:Y:S01]  /*67c0*/  IMAD.X R165, R165, 0x1, R4.reuse, P5 ;  /* 0x00000001a5a57824 */ /* 0x100fe200028e0604 */
[----:B---3--:R-:W-:Y:S01]  /*67d0*/  IADD3 R38, P0, R213, R160, RZ ;  /* 0x000000a0d5267210 */ /* 0x008fe20007f1e0ff */
[C-C-:B------:R-:W-:Y:S01]  /*67e0*/  IMAD.X R29, R161.reuse, 0x1, R3.reuse, P2 ;  /* 0x00000001a11d7824 */ /* 0x140fe200010e0603 */
[----:B------:R1:W-:Y:S01]  /*67f0*/  LDGSTS.E [R43+0x8e00], [R32.64], P4 ;  /* 0x08e00000202b7fae */ /* 0x0003e2000a121844 */
[-C--:B------:R-:W-:Y:S01]  /*6800*/  IADD3 R160, P1, R160, R5.reuse, RZ ;  /* 0x00000005a0a07210 */ /* 0x080fe20007f3e0ff */
[--C-:B------:R-:W-:Y:S01]  /*6810*/  IMAD.X R161, R161, 0x1, R4.reuse, P3 ;  /* 0x00000001a1a17824 */ /* 0x100fe200018e0604 */
[-C--:B------:R-:W-:Y:S01]  /*6820*/  IADD3 R162, P2, R162, R5.reuse, RZ ;  /* 0x00000005a2a27210 */ /* 0x080fe20007f5e0ff */
[C---:B------:R-:W-:Y:S01]  /*6830*/  IMAD.X R39, R158.reuse, 0x1, R3, P0 ;  /* 0x000000019e277824 */ /* 0x040fe200000e0603 */
[----:B------:R1:W-:Y:S01]  /*6840*/  LDGSTS.E [R43+0x9200], [R34.64], P4 ;  /* 0x09200000222b7fae */ /* 0x0003e2000a121844 */
[--C-:B------:R-:W-:Y:S01]  /*6850*/  IMAD.X R158, R158, 0x1, R4.reuse, P1 ;  /* 0x000000019e9e7824 */ /* 0x100fe200008e0604 */
[-C--:B------:R-:W-:Y:S01]  /*6860*/  IADD3 R172, P0, R172, R5.reuse, RZ ;  /* 0x00000005acac7210 */ /* 0x080fe20007f1e0ff */
[----:B------:R-:W-:Y:S01]  /*6870*/  IMAD.X R159, R159, 0x1, R4, P2 ;  /* 0x000000019f9f7824 */ /* 0x000fe200010e0604 */
[----:B------:R1:W-:Y:S01]  /*6880*/  LDGSTS.E [R43+0x9600], [R40.64], P4 ;  /* 0x09600000282b7fae */ /* 0x0003e2000a121844 */
[----:B------:R-:W-:-:S02]  /*6890*/  IADD3 R174, P1, R174, R5, RZ ;  /* 0x00000005aeae7210 */ /* 0x000fc40007f3e0ff */
[-C--:B------:R-:W-:Y:S01]  /*68a0*/  IADD3 R176, P2, R176, R5.reuse, RZ ;  /* 0x00000005b0b07210 */ /* 0x080fe20007f5e0ff */
[----:B------:R1:W-:Y:S01]  /*68b0*/  LDGSTS.E [R43+0x9a00], [R28.64], P4 ;  /* 0x09a000001c2b7fae */ /* 0x0003e2000a121844 */
[-C--:B------:R-:W-:Y:S01]  /*68c0*/  IADD3 R178, P3, R178, R5.reuse, RZ ;  /* 0x00000005b2b27210 */ /* 0x080fe20007f7e0ff */
[--C-:B------:R-:W-:Y:S01]  /*68d0*/  IMAD.X R169, R169, 0x1, R4.reuse, P0 ;  /* 0x00000001a9a97824 */ /* 0x100fe200000e0604 */
[-C--:B------:R-:W-:Y:S01]  /*68e0*/  IADD3 R182, P5, R182, R5.reuse, RZ ;  /* 0x00000005b6b67210 */ /* 0x080fe20007fbe0ff */
[----:B------:R1:W-:Y:S01]  /*68f0*/  LDGSTS.E [R43+0x9e00], [R38.64], P4 ;  /* 0x09e00000262b7fae */ /* 0x0003e2000a121844 */
[-C--:B------:R-:W-:Y:S01]  /*6900*/  IADD3 R166, P4, R166, R5.reuse, RZ ;  /* 0x00000005a6a67210 */ /* 0x080fe20007f9e0ff */
[--C-:B------:R-:W-:Y:S01]  /*6910*/  IMAD.X R171, R171, 0x1, R4.reuse, P1 ;  /* 0x00000001abab7824 */ /* 0x100fe200008e0604 */
[-C--:B------:R-:W-:Y:S01]  /*6920*/  IADD3 R186, P0, R186, R5.reuse, RZ ;  /* 0x00000005baba7210 */ /* 0x080fe20007f1e0ff */
[--C-:B------:R-:W-:Y:S01]  /*6930*/  IMAD.X R173, R173, 0x1, R4.reuse, P2 ;  /* 0x00000001adad7824 */ /* 0x100fe200010e0604 */
[-C--:B------:R-:W-:Y:S01]  /*6940*/  IADD3 R188, P1, R188, R5.reuse, RZ ;  /* 0x00000005bcbc7210 */ /* 0x080fe20007f3e0ff */
[--C-:B------:R-:W-:Y:S01]  /*6950*/  IMAD.X R163, R163, 0x1, R4.reuse, P4 ;  /* 0x00000001a3a37824 */ /* 0x100fe200020e0604 */
[-C--:B------:R-:W-:Y:S01]  /*6960*/  IADD3 R180, P4, R180, R5.reuse, RZ ;  /* 0x00000005b4b47210 */ /* 0x080fe20007f9e0ff */
[--C-:B------:R-:W-:Y:S01]  /*6970*/  IMAD.X R175, R175, 0x1, R4.reuse, P3 ;  /* 0x00000001afaf7824 */ /* 0x100fe200018e0604 */
[----:B------:R-:W-:Y:S01]  /*6980*/  IADD3 R190, P2, R190, R5, RZ ;  /* 0x00000005bebe7210 */ /* 0x000fe20007f5e0ff */
[----:B------:R-:W0:Y:S01]  /*6990*/  LDGDEPBAR ;  /* 0x00000000000079af */ /* 0x000e220000000000 */
[----:B------:R-:W-:Y:S01]  /*69a0*/  LEA R192, P3, R211, R192, 0x2 ;  /* 0x000000c0d3c07211 */ /* 0x000fe200078610ff */
[--C-:B------:R-:W-:Y:S01]  /*69b0*/  IMAD.X R177, R177, 0x1, R4.reuse, P4 ;  /* 0x00000001b1b17824 */ /* 0x100fe200020e0604 */
[----:B------:R-:W-:Y:S01]  /*69c0*/  ISETP.NE.U32.AND P4, PT, R208, R195, PT ;  /* 0x000000c3d000720c */ /* 0x000fe20003f85070 */
[----:B------:R-:W-:-:S02]  /*69d0*/  IMAD.X R179, R179, 0x1, R4, P5 ;  /* 0x00000001b3b37824 */ /* 0x000fc400028e0604 */
[--C-:B------:R-:W-:Y:S02]  /*69e0*/  IMAD.X R183, R183, 0x1, R4.reuse, P0 ;  /* 0x00000001b7b77824 */ /* 0x100fe400000e0604 */
[--C-:B------:R-:W-:Y:S02]  /*69f0*/  IMAD.X R185, R185, 0x1, R4.reuse, P1 ;  /* 0x00000001b9b97824 */ /* 0x100fe400008e0604 */
[----:B------:R-:W-:Y:S02]  /*6a00*/  IMAD.X R187, R187, 0x1, R4, P2 ;  /* 0x00000001bbbb7824 */ /* 0x000fe400010e0604 */
[----:B------:R-:W-:-:S04]  /*6a10*/  IMAD.X R189, R189, 0x1, R6, P3 ;  /* 0x00000001bdbd7824 */ /* 0x000fc800018e0606 */
[----:B-1----:R-:W-:Y:S01]  /*6a20*/  @!P4 CALL.REL.NOINC `(.L_x_1) ;  /* 0x000000100000c944 */ /* 0x002fe20003c00000 */
[----:B------:R-:W-:Y:S05]  /*6a30*/  BRA `(.L_x_2) ;  /* 0xffffe24000007947 */ /* 0x000fea000383ffff */
.L_x_1:
[----:B------:R-:W-:Y:S01]  /*6a40*/  IMAD.SHL.U32 R3, R191, 0x200, RZ ;  /* 0x00000200bf037824 */ /* 0x000fe200078e00ff */
[----:B------:R-:W-:-:S04]  /*6a50*/  DEPBAR.LE SB0, 0x0 ;  /* 0x000080000000791a */ /* 0x000fc80000000000 */
[----:B------:R-:W-:Y:S01]  /*6a60*/  LOP3.LUT R3, R3, 0x3000, RZ, 0xc0, !PT ;  /* 0x0000300003037812 */ /* 0x000fe200078ec0ff */
[----:B------:R-:W-:Y:S01]  /*6a70*/  IMAD.MOV.U32 R6, RZ, RZ, R100 ;  /* 0x000000ffff067224 */ /* 0x000fe200078e0064 */
[----:B------:R-:W-:Y:S01]  /*6a80*/  ISETP.GE.AND P0, PT, R0, c[0x0][0x178], PT ;  /* 0x00005e0000007a0c */ /* 0x000fe20003f06270 */
[----:B------:R-:W-:Y:S01]  /*6a90*/  IMAD.MOV.U32 R7, RZ, RZ, R101 ;  /* 0x000000ffff077224 */ /* 0x000fe200078e0065 */
[----:B------:R-:W-:Y:S01]  /*6aa0*/  LOP3.LUT R196, R3, 0x60, R196, 0xf8, !PT ;  /* 0x0000006003c47812 */ /* 0x000fe200078ef8c4 */
[C---:B------:R-:W-:Y:S01]  /*6ab0*/  IMAD.SHL.U32 R3, R191.reuse, 0x4, RZ ;  /* 0x00000004bf037824 */ /* 0x040fe200078e00ff */
[C---:B------:R-:W-:Y:S01]  /*6ac0*/  IADD3 R5, R2.reuse, 0x1, RZ ;  /* 0x0000000102057810 */ /* 0x040fe20007ffe0ff */
[----:B------:R-:W-:Y:S01]  /*6ad0*/  IMAD.MOV.U32 R10, RZ, RZ, R124 ;  /* 0x000000ffff0a7224 */ /* 0x000fe200078e007c */
[----:B------:R-:W-:Y:S01]  /*6ae0*/  IADD3 R4, R2, 0x2, RZ ;  /* 0x0000000202047810 */ /* 0x000fe20007ffe0ff */
[----:B------:R-:W-:Y:S01]  /*6af0*/  IMAD.MOV.U32 R11, RZ, RZ, R125 ;  /* 0x000000ffff0b7224 */ /* 0x000fe200078e007d */
[----:B------:R-:W-:Y:S01]  /*6b00*/  LOP3.LUT R196, R196, 0x170, R3, 0x78, !PT ;  /* 0x00000170c4c47812 */ /* 0x000fe200078e7803 */
[----:B------:R-:W-:Y:S01]  /*6b10*/  IMAD.SHL.U32 R3, R191, 0x800, RZ ;  /* 0x00000800bf037824 */ /* 0x000fe200078e00ff */
[----:B------:R-:W-:Y:S01]  /*6b20*/  ISETP.LT.AND P3, PT, R5, c[0x0][0x17c], !P0 ;  /* 0x00005f0005007a0c */ /* 0x000fe20004761270 */
[----:B------:R-:W-:Y:S01]  /*6b30*/  IMAD.SHL.U32 R191, R191, 0x40, RZ ;  /* 0x00000040bfbf7824 */ /* 0x000fe200078e00ff */
[----:B------:R-:W-:Y:S01]  /*6b40*/  ISETP.LT.AND P5, PT, R4, c[0x0][0x17c], !P0 ;  /* 0x00005f0004007a0c */ /* 0x000fe200047a1270 */
[----:B------:R-:W-:Y:S01]  /*6b50*/  IMAD.MOV.U32 R14, RZ, RZ, R108 ;  /* 0x000000ffff0e7224 */ /* 0x000fe200078e006c */
[C---:B------:R-:W-:Y:S01]  /*6b60*/  IADD3 R5, R2.reuse, 0x3, RZ ;  /* 0x0000000302057810 */ /* 0x040fe20007ffe0ff */
[----:B------:R-:W-:Y:S01]  /*6b70*/  IMAD.MOV.U32 R15, RZ, RZ, R109 ;  /* 0x000000ffff0f7224 */ /* 0x000fe200078e006d */
[----:B------:R-:W-:Y:S01]  /*6b80*/  IADD3 R4, R2, 0x4, RZ ;  /* 0x0000000402047810 */ /* 0x000fe20007ffe0ff */
[----:B------:R-:W-:Y:S01]  /*6b90*/  IMAD.MOV.U32 R100, RZ, RZ, R98 ;  /* 0x000000ffff647224 */ /* 0x000fe200078e0062 */
[----:B------:R-:W-:Y:S01]  /*6ba0*/  LOP3.LUT R191, R191, 0x800, RZ, 0xc0, !PT ;  /* 0x00000800bfbf7812 */ /* 0x000fe200078ec0ff */
[----:B------:R-:W-:Y:S01]  /*6bb0*/  IMAD.MOV.U32 R101, RZ, RZ, R99 ;  /* 0x000000ffff657224 */ /* 0x000fe200078e0063 */
[----:B------:R-:W-:Y:S01]  /*6bc0*/  ISETP.LT.AND P1, PT, R5, c[0x0][0x17c], !P0 ;  /* 0x00005f0005007a0c */ /* 0x000fe20004721270 */
[----:B------:R-:W-:Y:S01]  /*6bd0*/  IMAD.MOV.U32 R5, RZ, RZ, R97 ;  /* 0x000000ffff057224 */ /* 0x000fe200078e0061 */
[----:B------:R-:W-:Y:S01]  /*6be0*/  ISETP.LT.AND P4, PT, R4, c[0x0][0x17c], !P0 ;  /* 0x00005f0004007a0c */ /* 0x000fe20004781270 */
[----:B------:R-:W-:Y:S01]  /*6bf0*/  IMAD.IADD R191, R191, 0x1, R196 ;  /* 0x00000001bfbf7824 */ /* 0x000fe200078e02c4 */
[----:B------:R-:W-:Y:S01]  /*6c00*/  BAR.SYNC.DEFER_BLOCKING 0x0 ;  /* 0x0000000000007b1d */ /* 0x000fe20000010000 */
[----:B------:R-:W-:Y:S01]  /*6c10*/  IMAD.MOV.U32 R4, RZ, RZ, R96 ;  /* 0x000000ffff047224 */ /* 0x000fe200078e0060 */
[----:B------:R-:W-:Y:S01]  /*6c20*/  LOP3.LUT R3, R3, 0x3000, RZ, 0xc0, !PT ;  /* 0x0000300003037812 */ /* 0x000fe200078ec0ff */
[----:B------:R-:W-:Y:S01]  /*6c30*/  IMAD.MOV.U32 R8, RZ, RZ, R120 ;  /* 0x000000ffff087224 */ /* 0x000fe200078e0078 */
[----:B------:R-:W-:Y:S01]  /*6c40*/  ISETP.LT.AND P2, PT, R2, c[0x0][0x17c], !P0 ;  /* 0x00005f0002007a0c */ /* 0x000fe20004741270 */
[----:B------:R-:W-:-:S02]  /*6c50*/  IMAD.MOV.U32 R9, RZ, RZ, R121 ;  /* 0x000000ffff097224 */ /* 0x000fc400078e0079 */
[----:B------:R-:W-:Y:S02]  /*6c60*/  IMAD.MOV.U32 R124, RZ, RZ, R122 ;  /* 0x000000ffff7c7224 */ /* 0x000fe400078e007a */
[----:B------:R-:W-:Y:S02]  /*6c70*/  IMAD.MOV.U32 R125, RZ, RZ, R123 ;  /* 0x000000ffff7d7224 */ /* 0x000fe400078e007b */
[----:B------:R-:W-:Y:S02]  /*6c80*/  IMAD.MOV.U32 R12, RZ, RZ, R136 ;  /* 0x000000ffff0c7224 */ /* 0x000fe400078e0088 */
[----:B------:R-:W-:Y:S02]  /*6c90*/  IMAD.MOV.U32 R13, RZ, RZ, R137 ;  /* 0x000000ffff0d7224 */ /* 0x000fe400078e0089 */
[----:B------:R-:W-:Y:S02]  /*6ca0*/  IMAD.MOV.U32 R108, RZ, RZ, R138 ;  /* 0x000000ffff6c7224 */ /* 0x000fe400078e008a */
[----:B------:R-:W-:-:S02]  /*6cb0*/  IMAD.MOV.U32 R109, RZ, RZ, R139 ;  /* 0x000000ffff6d7224 */ /* 0x000fc400078e008b */
[----:B------:R-:W-:Y:S02]  /*6cc0*/  IMAD R234, R234, 0x10, R3 ;  /* 0x00000010eaea7824 */ /* 0x000fe400078e0203 */
[----:B------:R-:W-:Y:S02]  /*6cd0*/  IMAD.MOV.U32 R42, RZ, RZ, R116 ;  /* 0x000000ffff2a7224 */ /* 0x000fe400078e0074 */
[----:B------:R-:W-:Y:S01]  /*6ce0*/  IMAD.MOV.U32 R43, RZ, RZ, R117 ;  /* 0x000000ffff2b7224 */ /* 0x000fe200078e0075 */
[----:B------:R1:W-:Y:S01]  /*6cf0*/  STS.128 [R191], R4 ;  /* 0x00000004bf007388 */ /* 0x0003e20000000c00 */
[C---:B------:R-:W-:Y:S01]  /*6d00*/  LOP3.LUT R38, R234.reuse, 0x20, RZ, 0x3c, !PT ;  /* 0x00000020ea267812 */ /* 0x040fe200078e3cff */
[----:B------:R-:W-:Y:S01]  /*6d10*/  IMAD.MOV.U32 R64, RZ, RZ, R58 ;  /* 0x000000ffff407224 */ /* 0x000fe200078e003a */
[C---:B------:R-:W-:Y:S01]  /*6d20*/  LOP3.LUT R37, R234.reuse, 0x40, RZ, 0x3c, !PT ;  /* 0x00000040ea257812 */ /* 0x040fe200078e3cff */
[----:B------:R-:W-:Y:S01]  /*6d30*/  STS.128 [R191+0x80], R100 ;  /* 0x00008064bf007388 */ /* 0x000fe20000000c00 */
[----:B------:R-:W-:Y:S01]  /*6d40*/  LOP3.LUT R36, R234, 0x60, RZ, 0x3c, !PT ;  /* 0x00000060ea247812 */ /* 0x000fe200078e3cff */
[----:B------:R-:W-:-:S02]  /*6d50*/  IMAD.MOV.U32 R65, RZ, RZ, R59 ;  /* 0x000000ffff417224 */ /* 0x000fc400078e003b */
[----:B------:R-:W-:Y:S01]  /*6d60*/  STS.128 [R191+0x200], R8 ;  /* 0x00020008bf007388 */ /* 0x000fe20000000c00 */
[----:B------:R-:W-:Y:S02]  /*6d70*/  IMAD.MOV.U32 R40, RZ, RZ, R112 ;  /* 0x000000ffff287224 */ /* 0x000fe400078e0070 */
[----:B------:R-:W-:Y:S01]  /*6d80*/  IMAD.MOV.U32 R41, RZ, RZ, R113 ;  /* 0x000000ffff297224 */ /* 0x000fe200078e0071 */
[----:B------:R-:W-:Y:S01]  /*6d90*/  STS.128 [R191+0x280], R124 ;  /* 0x0002807cbf007388 */ /* 0x000fe20000000c00 */
[----:B------:R-:W-:Y:S02]  /*6da0*/  IMAD.MOV.U32 R116, RZ, RZ, R114 ;  /* 0x000000ffff747224 */ /* 0x000fe400078e0072 */
[----:B------:R-:W-:Y:S01]  /*6db0*/  IMAD.MOV.U32 R117, RZ, RZ, R115 ;  /* 0x000000ffff757224 */ /* 0x000fe200078e0073 */
[----:B------:R-:W-:Y:S01]  /*6dc0*/  STS.128 [R191+0x400], R12 ;  /* 0x0004000cbf007388 */ /* 0x000fe20000000c00 */
[----:B-1----:R-:W-:Y:S02]  /*6dd0*/  IMAD.MOV.U32 R6, RZ, RZ, R52 ;  /* 0x000000ffff067224 */ /* 0x002fe400078e0034 */
[----:B------:R-:W-:Y:S01]  /*6de0*/  IMAD.MOV.U32 R7, RZ, RZ, R53 ;  /* 0x000000ffff077224 */ /* 0x000fe200078e0035 */
[----:B------:R-:W-:Y:S01]  /*6df0*/  STS.128 [R191+0x480], R108 ;  /* 0x0004806cbf007388 */ /* 0x000fe20000000c00 */
[----:B------:R-:W-:-:S02]  /*6e00*/  IMAD.MOV.U32 R4, RZ, RZ, R48 ;  /* 0x000000ffff047224 */ /* 0x000fc400078e0030 */
[----:B------:R-:W-:Y:S02]  /*6e10*/  IMAD.MOV.U32 R5, RZ, RZ, R49 ;  /* 0x000000ffff057224 */ /* 0x000fe400078e0031 */
[----:B------:R-:W-:Y:S02]  /*6e20*/  IMAD.MOV.U32 R52, RZ, RZ, R50 ;  /* 0x000000ffff347224 */ /* 0x000fe400078e0032 */
[----:B------:R-:W-:Y:S01]  /*6e30*/  IMAD.MOV.U32 R53, RZ, RZ, R51 ;  /* 0x000000ffff357224 */ /* 0x000fe200078e0033 */
[----:B------:R-:W-:Y:S01]  /*6e40*/  STS.128 [R191+0x600], R4 ;  /* 0x00060004bf007388 */ /* 0x000fe20000000c00 */
[----:B------:R-:W-:Y:S02]  /*6e50*/  IMAD.MOV.U32 R50, RZ, RZ, R132 ;  /* 0x000000ffff327224 */ /* 0x000fe400078e0084 */
[----:B------:R-:W-:Y:S01]  /*6e60*/  IMAD.MOV.U32 R51, RZ, RZ, R133 ;  /* 0x000000ffff337224 */ /* 0x000fe200078e0085 */
[----:B------:R1:W-:Y:S01]  /*6e70*/  STS.128 [R191+0x680], R52 ;  /* 0x00068034bf007388 */ /* 0x0003e20000000c00 */
[----:B------:R-:W-:-:S02]  /*6e80*/  IMAD.MOV.U32 R48, RZ, RZ, R128 ;  /* 0x000000ffff307224 */ /* 0x000fc400078e0080 */
[----:B------:R-:W-:Y:S01]  /*6e90*/  IMAD.MOV.U32 R49, RZ, RZ, R129 ;  /* 0x000000ffff317224 */ /* 0x000fe200078e0081 */
[----:B------:R-:W-:Y:S01]  /*6ea0*/  BAR.SYNC.DEFER_BLOCKING 0x0 ;  /* 0x0000000000007b1d */ /* 0x000fe20000010000 */
[----:B------:R-:W-:Y:S02]  /*6eb0*/  IMAD.MOV.U32 R132, RZ, RZ, R130 ;  /* 0x000000ffff847224 */ /* 0x000fe400078e0082 */
[----:B------:R-:W-:Y:S02]  /*6ec0*/  IMAD.MOV.U32 R133, RZ, RZ, R131 ;  /* 0x000000ffff857224 */ /* 0x000fe400078e0083 */
[----:B------:R-:W-:Y:S02]  /*6ed0*/  IMAD.MOV.U32 R58, RZ, RZ, R60 ;  /* 0x000000ffff3a7224 */ /* 0x000fe400078e003c */
[----:B------:R-:W-:Y:S02]  /*6ee0*/  IMAD.MOV.U32 R59, RZ, RZ, R61 ;  /* 0x000000ffff3b7224 */ /* 0x000fe400078e003d */
[----:B------:R-:W-:-:S02]  /*6ef0*/  IMAD.MOV.U32 R66, RZ, RZ, R62 ;  /* 0x000000ffff427224 */ /* 0x000fc400078e003e */
[----:B------:R-:W-:Y:S02]  /*6f00*/  IMAD.MOV.U32 R67, RZ, RZ, R63 ;  /* 0x000000ffff437224 */ /* 0x000fe400078e003f */
[----:B-1----:R-:W-:Y:S02]  /*6f10*/  IMAD.MOV.U32 R54, RZ, RZ, R44 ;  /* 0x000000ffff367224 */ /* 0x002fe400078e002c */
[----:B------:R-:W-:Y:S02]  /*6f20*/  IMAD.MOV.U32 R55, RZ, RZ, R45 ;  /* 0x000000ffff377224 */ /* 0x000fe400078e002d */
[----:B------:R-:W-:Y:S02]  /*6f30*/  IMAD.MOV.U32 R52, RZ, RZ, R104 ;  /* 0x000000ffff347224 */ /* 0x000fe400078e0068 */
[----:B------:R-:W-:Y:S02]  /*6f40*/  IMAD.MOV.U32 R53, RZ, RZ, R105 ;  /* 0x000000ffff357224 */ /* 0x000fe400078e0069 */
[----:B------:R-:W-:-:S02]  /*6f50*/  IMAD.MOV.U32 R44, RZ, RZ, R106 ;  /* 0x000000ffff2c7224 */ /* 0x000fc400078e006a */
[----:B------:R-:W-:Y:S01]  /*6f60*/  IMAD.MOV.U32 R45, RZ, RZ, R107 ;  /* 0x000000ffff2d7224 */ /* 0x000fe200078e006b */
[----:B------:R-:W1:Y:S01]  /*6f70*/  LDS.128 R32, [R234] ;  /* 0x00000000ea207984 */ /* 0x000e620000000c00 */
[----:B------:R-:W-:Y:S02]  /*6f80*/  IMAD R3, R0, c[0x0][0x194], RZ ;  /* 0x0000650000037a24 */ /* 0x000fe400078e02ff */
[----:B------:R-:W-:Y:S01]  /*6f90*/  IMAD R39, R2, c[0x0][0x198], RZ ;  /* 0x0000660002277a24 */ /* 0x000fe200078e02ff */
[----:B------:R-:W-:Y:S02]  /*6fa0*/  LDS.128 R16, [R234+0x800] ;  /* 0x00080000ea107984 */ /* 0x000fe40000000c00 */
[C---:B------:R-:W-:Y:S02]  /*6fb0*/  LEA R0, P6, R3.reuse, c[0x0][0x170], 0x2 ;  /* 0x00005c0003007a11 */ /* 0x040fe400078c10ff */
[----:B------:R-:W2:Y:S02]  /*6fc0*/  LDS.128 R28, [R38] ;  /* 0x00000000261c7984 */ /* 0x000ea40000000c00 */
[----:B------:R-:W-:-:S02]  /*6fd0*/  LEA.HI.X.SX32 R3, R3, c[0x0][0x174], 0x2, P6 ;  /* 0x00005d0003037a11 */ /* 0x000fc400030f16ff */
[----:B------:R-:W-:Y:S04]  /*6fe0*/  LDS.128 R12, [R38+0x800] ;  /* 0x00080000260c7984 */ /* 0x000fe80000000c00 */
[----:B------:R-:W3:Y:S04]  /*6ff0*/  LDS.128 R24, [R37] ;  /* 0x0000000025187984 */ /* 0x000ee80000000c00 */
[----:B------:R-:W-:Y:S04]  /*7000*/  LDS.128 R8, [R37+0x800] ;  /* 0x0008000025087984 */ /* 0x000fe80000000c00 */
[----:B------:R-:W4:Y:S04]  /*7010*/  LDS.128 R20, [R36] ;  /* 0x0000000024147984 */ /* 0x000f280000000c00 */
[----:B------:R-:W5:Y:S04]  /*7020*/  LDS.128 R4, [R36+0x800] ;  /* 0x0008000024047984 */ /* 0x000f680000000c00 */
[----:B------:R-:W-:Y:S06]  /*7030*/  BAR.SYNC.DEFER_BLOCKING 0x0 ;  /* 0x0000000000007b1d */ /* 0x000fec0000010000 */
[----:B------:R1:W-:Y:S04]  /*7040*/  STS.128 [R191], R40 ;  /* 0x00000028bf007388 */ /* 0x0003e80000000c00 */
[----:B------:R-:W-:Y:S04]  /*7050*/  STS.128 [R191+0x80], R116 ;  /* 0x00008074bf007388 */ /* 0x000fe80000000c00 */
[----:B------:R-:W-:Y:S04]  /*7060*/  STS.128 [R191+0x200], R48 ;  /* 0x00020030bf007388 */ /* 0x000fe80000000c00 */
[----:B------:R-:W-:Y:S04]  /*7070*/  STS.128 [R191+0x280], R132 ;  /* 0x00028084bf007388 */ /* 0x000fe80000000c00 */
[----:B------:R-:W-:Y:S01]  /*7080*/  STS.128 [R191+0x400], R52 ;  /* 0x00040034bf007388 */ /* 0x000fe20000000c00 */
[----:B-1----:R-:W-:-:S02]  /*7090*/  LEA R40, P6, R39, R0, 0x2 ;  /* 0x0000000027287211 */ /* 0x002fc400078c10ff */
[C---:B------:R-:W-:Y:S01]  /*70a0*/  IADD3 R43, R39.reuse, c[0x0][0x198], RZ ;  /* 0x00006600272b7a10 */ /* 0x040fe20007ffe0ff */
[----:B------:R1:W-:Y:S01]  /*70b0*/  STS.128 [R191+0x480], R44 ;  /* 0x0004802cbf007388 */ /* 0x0003e20000000c00 */
[----:B------:R-:W-:Y:S02]  /*70c0*/  LEA.HI.X.SX32 R41, R39, R3, 0x2, P6 ;  /* 0x0000000327297211 */ /* 0x000fe400030f16ff */
[----:B------:R-:W-:Y:S01]  /*70d0*/  LEA R42, P6, R43, R0, 0x2 ;  /* 0x000000002b2a7211 */ /* 0x000fe200078c10ff */
[----:B------:R-:W-:Y:S01]  /*70e0*/  STS.128 [R191+0x600], R56 ;  /* 0x00060038bf007388 */ /* 0x000fe20000000c00 */
[----:B------:R-:W-:-:S03]  /*70f0*/  IADD3 R39, R2, 0x5, RZ ;  /* 0x0000000502277810 */ /* 0x000fc60007ffe0ff */
[----:B------:R-:W-:Y:S04]  /*7100*/  STS.128 [R191+0x680], R64 ;  /* 0x00068040bf007388 */ /* 0x000fe80000000c00 */
[----:B------:R-:W-:Y:S01]  /*7110*/  BAR.SYNC.DEFER_BLOCKING 0x0 ;  /* 0x0000000000007b1d */ /* 0x000fe20000010000 */
[C---:B-1----:R-:W-:Y:S02]  /*7120*/  IADD3 R45, R43.reuse, c[0x0][0x198], RZ ;  /* 0x000066002b2d7a10 */ /* 0x042fe40007ffe0ff */
[----:B------:R-:W-:Y:S02]  /*7130*/  LEA.HI.X.SX32 R43, R43, R3, 0x2, P6 ;  /* 0x000000032b2b7211 */ /* 0x000fe400030f16ff */
[C---:B------:R-:W-:Y:S02]  /*7140*/  LEA R44, P6, R45.reuse, R0, 0x2 ;  /* 0x000000002d2c7211 */ /* 0x040fe400078c10ff */
[----:B------:R-:W-:-:S02]  /*7150*/  IADD3 R47, R45, c[0x0][0x198], RZ ;  /* 0x000066002d2f7a10 */ /* 0x000fc40007ffe0ff */
[----:B------:R-:W-:Y:S02]  /*7160*/  LEA.HI.X.SX32 R45, R45, R3, 0x2, P6 ;  /* 0x000000032d2d7211 */ /* 0x000fe400030f16ff */
[----:B------:R-:W-:Y:S01]  /*7170*/  LEA R46, P6, R47, R0, 0x2 ;  /* 0x000000002f2e7211 */ /* 0x000fe200078c10ff */
[----:B------:R1:W-:Y:S01]  /*7180*/  @P2 STG.E [R40.64], R32 ;  /* 0x0000002028002986 */ /* 0x0003e2000c101904 */
[----:B------:R-:W-:Y:S02]  /*7190*/  ISETP.LT.AND P2, PT, R39, c[0x0][0x17c], !P0 ;  /* 0x00005f0027007a0c */ /* 0x000fe40004741270 */
[C---:B------:R-:W-:Y:S01]  /*71a0*/  IADD3 R39, R2.reuse, 0x6, RZ ;  /* 0x0000000602277810 */ /* 0x040fe20007ffe0ff */
[----:B------:R-:W-:Y:S03]  /*71b0*/  @P3 STG.E [R42.64], R33 ;  /* 0x000000212a003986 */ /* 0x000fe6000c101904 */
[----:B------:R-:W-:Y:S01]  /*71c0*/  ISETP.LT.AND P3, PT, R39, c[0x0][0x17c], !P0 ;  /* 0x00005f0027007a0c */ /* 0x000fe20004761270 */
[----:B--2---:R2:W-:Y:S01]  /*71d0*/  @P5 STG.E [R44.64], R28 ;  /* 0x0000001c2c005986 */ /* 0x0045e2000c101904 */
[----:B------:R-:W-:-:S02]  /*71e0*/  IADD3 R39, R2, 0x7, RZ ;  /* 0x0000000702277810 */ /* 0x000fc40007ffe0ff */
[C---:B-1----:R-:W-:Y:S02]  /*71f0*/  IADD3 R41, R47.reuse, c[0x0][0x198], RZ ;  /* 0x000066002f297a10 */ /* 0x042fe40007ffe0ff */
[----:B------:R-:W-:Y:S02]  /*7200*/  LEA.HI.X.SX32 R47, R47, R3, 0x2, P6 ;  /* 0x000000032f2f7211 */ /* 0x000fe400030f16ff */
[----:B------:R-:W-:Y:S02]  /*7210*/  ISETP.LT.AND P5, PT, R39, c[0x0][0x17c], !P0 ;  /* 0x00005f0027007a0c */ /* 0x000fe400047a1270 */
[----:B------:R-:W-:Y:S01]  /*7220*/  IADD3 R32, R2, 0x8, RZ ;  /* 0x0000000802207810 */ /* 0x000fe20007ffe0ff */
[----:B------:R1:W-:Y:S01]  /*7230*/  @P1 STG.E [R46.64], R29 ;  /* 0x0000001d2e001986 */ /* 0x0003e2000c101904 */
[C---:B------:R-:W-:Y:S02]  /*7240*/  LEA R40, P6, R41.reuse, R0, 0x2 ;  /* 0x0000000029287211 */ /* 0x040fe400078c10ff */
[----:B------:R-:W-:-:S02]  /*7250*/  IADD3 R39, R41, c[0x0][0x198], RZ ;  /* 0x0000660029277a10 */ /* 0x000fc40007ffe0ff */
[-C--:B------:R-:W-:Y:S02]  /*7260*/  LEA.HI.X.SX32 R41, R41, R3.reuse, 0x2, P6 ;  /* 0x0000000329297211 */ /* 0x080fe400030f16ff */
[----:B------:R-:W-:Y:S02]  /*7270*/  ISETP.LT.AND P1, PT, R32, c[0x0][0x17c], !P0 ;  /* 0x00005f0020007a0c */ /* 0x000fe40004721270 */
[C---:B------:R-:W-:Y:S01]  /*7280*/  LEA R32, P6, R39.reuse, R0, 0x2 ;  /* 0x0000000027207211 */ /* 0x040fe200078c10ff */
[----:B---3--:R3:W-:Y:S01]  /*7290*/  @P4 STG.E [R40.64], R24 ;  /* 0x0000001828004986 */ /* 0x0087e2000c101904 */
[----:B--2---:R-:W-:Y:S02]  /*72a0*/  IADD3 R28, R2, 0x9, RZ ;  /* 0x00000009021c7810 */ /* 0x004fe40007ffe0ff */
[C---:B------:R-:W-:Y:S02]  /*72b0*/  IADD3 R43, R39.reuse, c[0x0][0x198], RZ ;  /* 0x00006600272b7a10 */ /* 0x040fe40007ffe0ff */
[----:B------:R-:W-:-:S02]  /*72c0*/  LEA.HI.X.SX32 R33, R39, R3, 0x2, P6 ;  /* 0x0000000327217211 */ /* 0x000fc400030f16ff */
[----:B------:R-:W-:Y:S02]  /*72d0*/  ISETP.LT.AND P4, PT, R28, c[0x0][0x17c], !P0 ;  /* 0x00005f001c007a0c */ /* 0x000fe40004781270 */
[----:B------:R-:W-:Y:S01]  /*72e0*/  IADD3 R28, R2, 0xa, RZ ;  /* 0x0000000a021c7810 */ /* 0x000fe20007ffe0ff */
[----:B------:R2:W-:Y:S01]  /*72f0*/  @P2 STG.E [R32.64], R25 ;  /* 0x0000001920002986 */ /* 0x0005e2000c101904 */
[C---:B------:R-:W-:Y:S02]  /*7300*/  LEA R42, P6, R43.reuse, R0, 0x2 ;  /* 0x000000002b2a7211 */ /* 0x040fe400078c10ff */
[C---:B-1----:R-:W-:Y:S02]  /*7310*/  IADD3 R29, R43.reuse, c[0x0][0x198], RZ ;  /* 0x000066002b1d7a10 */ /* 0x042fe40007ffe0ff */
[----:B------:R-:W-:Y:S02]  /*7320*/  LEA.HI.X.SX32 R43, R43, R3, 0x2, P6 ;  /* 0x000000032b2b7211 */ /* 0x000fe400030f16ff */
[----:B------:R-:W-:-:S02]  /*7330*/  ISETP.LT.AND P2, PT, R28, c[0x0][0x17c], !P0 ;  /* 0x00005f001c007a0c */ /* 0x000fc40004741270 */
[CC--:B------:R-:W-:Y:S01]  /*7340*/  LEA R28, P6, R29.reuse, R0.reuse, 0x2 ;  /* 0x000000001d1c7211 */ /* 0x0c0fe200078c10ff */
[----:B----4-:R1:W-:Y:S01]  /*7350*/  @P3 STG.E [R42.64], R20 ;  /* 0x000000142a003986 */ /* 0x0103e2000c101904 */
[C---:B------:R-:W-:Y:S02]  /*7360*/  IADD3 R44, R29.reuse, c[0x0][0x198], RZ ;  /* 0x000066001d2c7a10 */ /* 0x040fe40007ffe0ff */
[----:B------:R-:W-:Y:S02]  /*7370*/  LEA.HI.X.SX32 R29, R29, R3, 0x2, P6 ;  /* 0x000000031d1d7211 */ /* 0x000fe400030f16ff */
[----:B---3--:R-:W-:Y:S02]  /*7380*/  LEA R40, P6, R44, R0, 0x2 ;  /* 0x000000002c287211 */ /* 0x008fe400078c10ff */
[----:B------:R-:W-:Y:S01]  /*7390*/  IADD3 R24, R2, 0xc, RZ ;  /* 0x0000000c02187810 */ /* 0x000fe20007ffe0ff */
[----:B------:R-:W-:Y:S01]  /*73a0*/  @P5 STG.E [R28.64], R21 ;  /* 0x000000151c005986 */ /* 0x000fe2000c101904 */
[----:B--2---:R-:W-:-:S02]  /*73b0*/  IADD3 R25, R44, c[0x0][0x198], RZ ;  /* 0x000066002c197a10 */ /* 0x004fc40007ffe0ff */
[----:B------:R-:W-:Y:S02]  /*73c0*/  LEA.HI.X.SX32 R41, R44, R3, 0x2, P6 ;  /* 0x000000032c297211 */ /* 0x000fe400030f16ff */
[----:B------:R-:W-:Y:S02]  /*73d0*/  ISETP.LT.AND P5, PT, R24, c[0x0][0x17c], !P0 ;  /* 0x00005f0018007a0c */ /* 0x000fe400047a1270 */
[C---:B------:R-:W-:Y:S01]  /*73e0*/  LEA R24, P6, R25.reuse, R0, 0x2 ;  /* 0x0000000019187211 */ /* 0x040fe200078c10ff */
[----:B------:R2:W-:Y:S01]  /*73f0*/  @P1 STG.E [R40.64], R16 ;  /* 0x0000001028001986 */ /* 0x0005e2000c101904 */
[C---:B------:R-:W-:Y:S02]  /*7400*/  IADD3 R32, R2.reuse, 0xd, RZ ;  /* 0x0000000d02207810 */ /* 0x040fe40007ffe0ff */
[----:B------:R-:W-:Y:S02]  /*7410*/  IADD3 R39, R2, 0xb, RZ ;  /* 0x0000000b02277810 */ /* 0x000fe40007ffe0ff */
[----:B------:R-:W-:-:S02]  /*7420*/  IADD3 R33, R25, c[0x0][0x198], RZ ;  /* 0x0000660019217a10 */ /* 0x000fc40007ffe0ff */
[----:B------:R-:W-:Y:S02]  /*7430*/  LEA.HI.X.SX32 R25, R25, R3, 0x2, P6 ;  /* 0x0000000319197211 */ /* 0x000fe400030f16ff */
[----:B------:R-:W-:Y:S02]  /*7440*/  ISETP.LT.AND P1, PT, R32, c[0x0][0x17c], !P0 ;  /* 0x00005f0020007a0c */ /* 0x000fe40004721270 */
[----:B------:R-:W-:Y:S01]  /*7450*/  ISETP.LT.AND P3, PT, R39, c[0x0][0x17c], !P0 ;  /* 0x00005f0027007a0c */ /* 0x000fe20004761270 */
[----:B------:R3:W-:Y:S01]  /*7460*/  @P4 STG.E [R24.64], R17 ;  /* 0x0000001118004986 */ /* 0x0007e2000c101904 */
[----:B-1----:R-:W-:Y:S02]  /*7470*/  IADD3 R20, R2, 0xe, RZ ;  /* 0x0000000e02147810 */ /* 0x002fe40007ffe0ff */
[C---:B------:R-:W-:Y:S02]  /*7480*/  LEA R32, P6, R33.reuse, R0, 0x2 ;  /* 0x0000000021207211 */ /* 0x040fe400078c10ff */
[----:B------:R-:W-:-:S02]  /*7490*/  IADD3 R39, R33, c[0x0][0x198], RZ ;  /* 0x0000660021277a10 */ /* 0x000fc40007ffe0ff */
[-C--:B------:R-:W-:Y:S02]  /*74a0*/  LEA.HI.X.SX32 R33, R33, R3.reuse, 0x2, P6 ;  /* 0x0000000321217211 */ /* 0x080fe400030f16ff */
[----:B------:R-:W-:Y:S02]  /*74b0*/  ISETP.LT.AND P4, PT, R20, c[0x0][0x17c], !P0 ;  /* 0x00005f0014007a0c */ /* 0x000fe40004781270 */
[C---:B------:R-:W-:Y:S01]  /*74c0*/  LEA R20, P6, R39.reuse, R0, 0x2 ;  /* 0x0000000027147211 */ /* 0x040fe200078c10ff */
[----:B------:R1:W-:Y:S01]  /*74d0*/  @P2 STG.E [R32.64], R12 ;  /* 0x0000000c20002986 */ /* 0x0003e2000c101904 */
[----:B--2---:R-:W-:Y:S02]  /*74e0*/  IADD3 R16, R2, 0xf, RZ ;  /* 0x0000000f02107810 */ /* 0x004fe40007ffe0ff */
[C---:B------:R-:W-:Y:S02]  /*74f0*/  IADD3 R29, R39.reuse, c[0x0][0x198], RZ ;  /* 0x00006600271d7a10 */ /* 0x040fe40007ffe0ff */
[----:B------:R-:W-:-:S02]  /*7500*/  LEA.HI.X.SX32 R21, R39, R3, 0x2, P6 ;  /* 0x0000000327157211 */ /* 0x000fc400030f16ff */
[----:B------:R-:W-:Y:S02]  /*7510*/  ISETP.LT.AND P2, PT, R16, c[0x0][0x17c], !P0 ;  /* 0x00005f0010007a0c */ /* 0x000fe40004741270 */
[----:B------:R-:W-:Y:S01]  /*7520*/  IADD3 R16, R2, 0x10, RZ ;  /* 0x0000001002107810 */ /* 0x000fe20007ffe0ff */
[----:B------:R2:W-:Y:S01]  /*7530*/  @P3 STG.E [R20.64], R13 ;  /* 0x0000000d14003986 */ /* 0x0005e2000c101904 */
[C---:B------:R-:W-:Y:S02]  /*7540*/  LEA R28, P6, R29.reuse, R0, 0x2 ;  /* 0x000000001d1c7211 */ /* 0x040fe400078c10ff */
[C---:B---3--:R-:W-:Y:S02]  /*7550*/  IADD3 R17, R29.reuse, c[0x0][0x198], RZ ;  /* 0x000066001d117a10 */ /* 0x048fe40007ffe0ff */
[----:B------:R-:W-:Y:S02]  /*7560*/  LEA.HI.X.SX32 R29, R29, R3, 0x2, P6 ;  /* 0x000000031d1d7211 */ /* 0x000fe400030f16ff */
[----:B------:R-:W-:-:S02]  /*7570*/  ISETP.LT.AND P3, PT, R16, c[0x0][0x17c], !P0 ;  /* 0x00005f0010007a0c */ /* 0x000fc40004761270 */
[CC--:B------:R-:W-:Y:S01]  /*7580*/  LEA R16, P6, R17.reuse, R0.reuse, 0x2 ;  /* 0x0000000011107211 */ /* 0x0c0fe200078c10ff */
[----:B------:R3:W-:Y:S01]  /*7590*/  @P5 STG.E [R28.64], R8 ;  /* 0x000000081c005986 */ /* 0x0007e2000c101904 */
[----:B------:R-:W-:Y:S02]  /*75a0*/  IADD3 R24, R2, 0x11, RZ ;  /* 0x0000001102187810 */ /* 0x000fe40007ffe0ff */
[C---:B------:R-:W-:Y:S02]  /*75b0*/  IADD3 R25, R17.reuse, c[0x0][0x198], RZ ;  /* 0x0000660011197a10 */ /* 0x040fe40007ffe0ff */
[----:B------:R-:W-:Y:S02]  /*75c0*/  LEA.HI.X.SX32 R17, R17, R3, 0x2, P6 ;  /* 0x0000000311117211 */ /* 0x000fe400030f16ff */
[----:B------:R-:W-:Y:S02]  /*75d0*/  ISETP.LT.AND P5, PT, R24, c[0x0][0x17c], !P0 ;  /* 0x00005f0018007a0c */ /* 0x000fe400047a1270 */
[----:B------:R-:W-:Y:S01]  /*75e0*/  LEA R24, P6, R25, R0, 0x2 ;  /* 0x0000000019187211 */ /* 0x000fe200078c10ff */
[----:B------:R-:W-:Y:S01]  /*75f0*/  @P1 STG.E [R16.64], R9 ;  /* 0x0000000910001986 */ /* 0x000fe2000c101904 */
[----:B-1----:R-:W-:-:S02]  /*7600*/  IADD3 R12, R2, 0x12, RZ ;  /* 0x00000012020c7810 */ /* 0x002fc40007ffe0ff */
[C---:B--2---:R-:W-:Y:S02]  /*7610*/  IADD3 R13, R25.reuse, c[0x0][0x198], RZ ;  /* 0x00006600190d7a10 */ /* 0x044fe40007ffe0ff */
[----:B------:R-:W-:Y:S02]  /*7620*/  LEA.HI.X.SX32 R25, R25, R3, 0x2, P6 ;  /* 0x0000000319197211 */ /* 0x000fe400030f16ff */
[----:B------:R-:W-:Y:S02]  /*7630*/  ISETP.LT.AND P1, PT, R12, c[0x0][0x17c], !P0 ;  /* 0x00005f000c007a0c */ /* 0x000fe40004721270 */
[C---:B------:R-:W-:Y:S01]  /*7640*/  LEA R12, P6, R13.reuse, R0, 0x2 ;  /* 0x000000000d0c7211 */ /* 0x040fe200078c10ff */
[----:B-----5:R1:W-:Y:S01]  /*7650*/  @P4 STG.E [R24.64], R4 ;  /* 0x0000000418004986 */ /* 0x0203e2000c101904 */
[----:B------:R-:W-:Y:S02]  /*7660*/  IADD3 R20, R2, 0x13, RZ ;  /* 0x0000001302147810 */ /* 0x000fe40007ffe0ff */
[----:B------:R-:W-:-:S02]  /*7670*/  IADD3 R21, R13, c[0x0][0x198], RZ ;  /* 0x000066000d157a10 */ /* 0x000fc40007ffe0ff */
[-C--:B------:R-:W-:Y:S02]  /*7680*/  LEA.HI.X.SX32 R13, R13, R3.reuse, 0x2, P6 ;  /* 0x000000030d0d7211 */ /* 0x080fe400030f16ff */
[----:B------:R-:W-:Y:S02]  /*7690*/  ISETP.LT.AND P4, PT, R20, c[0x0][0x17c], !P0 ;  /* 0x00005f0014007a0c */ /* 0x000fe40004781270 */
[----:B---3--:R-:W-:Y:S01]  /*76a0*/  IADD3 R8, R2, 0x14, RZ ;  /* 0x0000001402087810 */ /* 0x008fe20007ffe0ff */
[----:B------:R2:W-:Y:S01]  /*76b0*/  @P2 STG.E [R12.64], R5 ;  /* 0x000000050c002986 */ /* 0x0005e2000c101904 */
[C---:B------:R-:W-:Y:S02]  /*76c0*/  LEA R20, P6, R21.reuse, R0, 0x2 ;  /* 0x0000000015147211 */ /* 0x040fe400078c10ff */
[C---:B------:R-:W-:Y:S02]  /*76d0*/  IADD3 R28, R21.reuse, c[0x0][0x198], RZ ;  /* 0x00006600151c7a10 */ /* 0x040fe40007ffe0ff */
[----:B------:R-:W-:-:S02]  /*76e0*/  LEA.HI.X.SX32 R21, R21, R3, 0x2, P6 ;  /* 0x0000000315157211 */ /* 0x000fc400030f16ff */
[----:B------:R-:W-:Y:S02]  /*76f0*/  ISETP.LT.AND P2, PT, R8, c[0x0][0x17c], !P0 ;  /* 0x00005f0008007a0c */ /* 0x000fe40004741270 */
[----:B------:R-:W-:Y:S01]  /*7700*/  LEA R8, P6, R28, R0, 0x2 ;  /* 0x000000001c087211 */ /* 0x000fe200078c10ff */
[----:B------:R-:W-:Y:S01]  /*7710*/  @P3 STG.E [R20.64], R34 ;  /* 0x0000002214003986 */ /* 0x000fe2000c101904 */
[----:B-1----:R-:W-:Y:S02]  /*7720*/  IADD3 R4, R2, 0x15, RZ ;  /* 0x0000001502047810 */ /* 0x002fe40007ffe0ff */
[C---:B------:R-:W-:Y:S02]  /*7730*/  IADD3 R17, R28.reuse, c[0x0][0x198], RZ ;  /* 0x000066001c117a10 */ /* 0x040fe40007ffe0ff */
[----:B------:R-:W-:Y:S02]  /*7740*/  LEA.HI.X.SX32 R9, R28, R3, 0x2, P6 ;  /* 0x000000031c097211 */ /* 0x000fe400030f16ff */
[----:B------:R-:W-:-:S02]  /*7750*/  ISETP.LT.AND P3, PT, R4, c[0x0][0x17c], !P0 ;  /* 0x00005f0004007a0c */ /* 0x000fc40004761270 */
[----:B------:R-:W-:Y:S01]  /*7760*/  IADD3 R4, R2, 0x16, RZ ;  /* 0x0000001602047810 */ /* 0x000fe20007ffe0ff */
[----:B------:R1:W-:Y:S01]  /*7770*/  @P5 STG.E [R8.64], R35 ;  /* 0x0000002308005986 */ /* 0x0003e2000c101904 */
[CC--:B------:R-:W-:Y:S02]  /*7780*/  LEA R16, P6, R17.reuse, R0.reuse, 0x2 ;  /* 0x0000000011107211 */ /* 0x0c0fe400078c10ff */
[C---:B--2---:R-:W-:Y:S02]  /*7790*/  IADD3 R5, R17.reuse, c[0x0][0x198], RZ ;  /* 0x0000660011057a10 */ /* 0x044fe40007ffe0ff */
[----:B------:R-:W-:Y:S02]  /*77a0*/  LEA.HI.X.SX32 R17, R17, R3, 0x2, P6 ;  /* 0x0000000311117211 */ /* 0x000fe400030f16ff */
[----:B------:R-:W-:Y:S02]  /*77b0*/  ISETP.LT.AND P5, PT, R4, c[0x0][0x17c], !P0 ;  /* 0x00005f0004007a0c */ /* 0x000fe400047a1270 */
[----:B------:R-:W-:Y:S01]  /*77c0*/  LEA R4, P6, R5, R0, 0x2 ;  /* 0x0000000005047211 */ /* 0x000fe200078c10ff */
[----:B------:R2:W-:Y:S01]  /*77d0*/  @P1 STG.E [R16.64], R30 ;  /* 0x0000001e10001986 */ /* 0x0005e2000c101904 */
[----:B------:R-:W-:-:S02]  /*77e0*/  IADD3 R12, R2, 0x17, RZ ;  /* 0x00000017020c7810 */ /* 0x000fc40007ffe0ff */
[C---:B------:R-:W-:Y:S02]  /*77f0*/  IADD3 R13, R5.reuse, c[0x0][0x198], RZ ;  /* 0x00006600050d7a10 */ /* 0x040fe40007ffe0ff */
[----:B------:R-:W-:Y:S02]  /*7800*/  LEA.HI.X.SX32 R5, R5, R3, 0x2, P6 ;  /* 0x0000000305057211 */ /* 0x000fe400030f16ff */
[----:B------:R-:W-:Y:S02]  /*7810*/  ISETP.LT.AND P1, PT, R12, c[0x0][0x17c], !P0 ;  /* 0x00005f000c007a0c */ /* 0x000fe40004721270 */
[C---:B------:R-:W-:Y:S01]  /*7820*/  LEA R12, P6, R13.reuse, R0, 0x2 ;  /* 0x000000000d0c7211 */ /* 0x040fe200078c10ff */
[----:B------:R3:W-:Y:S01]  /*7830*/  @P4 STG.E [R4.64], R31 ;  /* 0x0000001f04004986 */ /* 0x0007e2000c101904 */
[----:B-1----:R-:W-:Y:S02]  /*7840*/  IADD3 R8, R2, 0x18, RZ ;  /* 0x0000001802087810 */ /* 0x002fe40007ffe0ff */
[----:B------:R-:W-:-:S02]  /*7850*/  IADD3 R9, R13, c[0x0][0x198], RZ ;  /* 0x000066000d097a10 */ /* 0x000fc40007ffe0ff */
[-C--:B------:R-:W-:Y:S02]  /*7860*/  LEA.HI.X.SX32 R13, R13, R3.reuse, 0x2, P6 ;  /* 0x000000030d0d7211 */ /* 0x080fe400030f16ff */
[----:B------:R-:W-:Y:S02]  /*7870*/  ISETP.LT.AND P4, PT, R8, c[0x0][0x17c], !P0 ;  /* 0x00005f0008007a0c */ /* 0x000fe40004781270 */
[CC--:B------:R-:W-:Y:S01]  /*7880*/  LEA R8, P6, R9.reuse, R0.reuse, 0x2 ;  /* 0x0000000009087211 */ /* 0x0c0fe200078c10ff */
[----:B------:R1:W-:Y:S01]  /*7890*/  @P2 STG.E [R12.64], R26 ;  /* 0x0000001a0c002986 */ /* 0x0003e2000c101904 */
[C---:B--2---:R-:W-:Y:S02]  /*78a0*/  IADD3 R17, R9.reuse, c[0x0][0x198], RZ ;  /* 0x0000660009117a10 */ /* 0x044fe40007ffe0ff */
[----:B------:R-:W-:Y:S02]  /*78b0*/  LEA.HI.X.SX32 R9, R9, R3, 0x2, P6 ;  /* 0x0000000309097211 */ /* 0x000fe400030f16ff */
[----:B------:R-:W-:-:S02]  /*78c0*/  LEA R16, P6, R17, R0, 0x2 ;  /* 0x0000000011107211 */ /* 0x000fc400078c10ff */
[C---:B------:R-:W-:Y:S01]  /*78d0*/  IADD3 R21, R17.reuse, c[0x0][0x198], RZ ;  /* 0x0000660011157a10 */ /* 0x040fe20007ffe0ff */
[----:B------:R2:W-:Y:S01]  /*78e0*/  @P3 STG.E [R8.64], R27 ;  /* 0x0000001b08003986 */ /* 0x0005e2000c101904 */
[C---:B------:R-:W-:Y:S02]  /*78f0*/  IADD3 R20, R2.reuse, 0x19, RZ ;  /* 0x0000001902147810 */ /* 0x040fe40007ffe0ff */
[----:B------:R-:W-:Y:S02]  /*7900*/  LEA.HI.X.SX32 R17, R17, R3, 0x2, P6 ;  /* 0x0000000311117211 */ /* 0x000fe400030f16ff */
[C---:B---3--:R-:W-:Y:S02]  /*7910*/  LEA R4, P6, R21.reuse, R0, 0x2 ;  /* 0x0000000015047211 */ /* 0x048fe400078c10ff */
[----:B-1----:R-:W-:Y:S01]  /*7920*/  IADD3 R12, R2, 0x1b, RZ ;  /* 0x0000001b020c7810 */ /* 0x002fe20007ffe0ff */
[----:B------:R1:W-:Y:S01]  /*7930*/  @P5 STG.E [R16.64], R22 ;  /* 0x0000001610005986 */ /* 0x0003e2000c101904 */
[----:B------:R-:W-:-:S02]  /*7940*/  IADD3 R13, R21, c[0x0][0x198], RZ ;  /* 0x00006600150d7a10 */ /* 0x000fc40007ffe0ff */
[----:B------:R-:W-:Y:S02]  /*7950*/  ISETP.LT.AND P2, PT, R20, c[0x0][0x17c], !P0 ;  /* 0x00005f0014007a0c */ /* 0x000fe40004741270 */
[----:B------:R-:W-:Y:S02]  /*7960*/  IADD3 R20, R2, 0x1a, RZ ;  /* 0x0000001a02147810 */ /* 0x000fe40007ffe0ff */
[----:B------:R-:W-:Y:S02]  /*7970*/  LEA.HI.X.SX32 R5, R21, R3, 0x2, P6 ;  /* 0x0000000315057211 */ /* 0x000fe400030f16ff */
[----:B------:R-:W-:Y:S02]  /*7980*/  ISETP.LT.AND P5, PT, R12, c[0x0][0x17c], !P0 ;  /* 0x00005f000c007a0c */ /* 0x000fe400047a1270 */
[C---:B------:R-:W-:Y:S01]  /*7990*/  LEA R12, P6, R13.reuse, R0, 0x2 ;  /* 0x000000000d0c7211 */ /* 0x040fe200078c10ff */
[----:B------:R3:W-:Y:S01]  /*79a0*/  @P1 STG.E [R4.64], R23 ;  /* 0x0000001704001986 */ /* 0x0007e2000c101904 */
[----:B--2---:R-:W-:-:S02]  /*79b0*/  IADD3 R9, R13, c[0x0][0x198], RZ ;  /* 0x000066000d097a10 */ /* 0x004fc40007ffe0ff */
[----:B------:R-:W-:Y:S02]  /*79c0*/  ISETP.LT.AND P3, PT, R20, c[0x0][0x17c], !P0 ;  /* 0x00005f0014007a0c */ /* 0x000fe40004761270 */
[----:B------:R-:W-:Y:S02]  /*79d0*/  IADD3 R20, R2, 0x1c, RZ ;  /* 0x0000001c02147810 */ /* 0x000fe40007ffe0ff */
[----:B------:R-:W-:Y:S02]  /*79e0*/  LEA.HI.X.SX32 R13, R13, R3, 0x2, P6 ;  /* 0x000000030d0d7211 */ /* 0x000fe400030f16ff */
[C---:B------:R-:W-:Y:S02]  /*79f0*/  LEA R8, P6, R9.reuse, R0, 0x2 ;  /* 0x0000000009087211 */ /* 0x040fe400078c10ff */
[----:B------:R-:W-:Y:S01]  /*7a00*/  IADD3 R21, R9, c[0x0][0x198], RZ ;  /* 0x0000660009157a10 */ /* 0x000fe20007ffe0ff */
[----:B------:R2:W-:Y:S01]  /*7a10*/  @P4 STG.E [R12.64], R18 ;  /* 0x000000120c004986 */ /* 0x0005e2000c101904 */
[----:B------:R-:W-:-:S02]  /*7a20*/  ISETP.LT.AND P1, PT, R20, c[0x0][0x17c], !P0 ;  /* 0x00005f0014007a0c */ /* 0x000fc40004721270 */
[----:B------:R-:W-:Y:S02]  /*7a30*/  IADD3 R20, R2, 0x1d, RZ ;  /* 0x0000001d02147810 */ /* 0x000fe40007ffe0ff */
[----:B------:R-:W-:Y:S02]  /*7a40*/  LEA.HI.X.SX32 R9, R9, R3, 0x2, P6 ;  /* 0x0000000309097211 */ /* 0x000fe400030f16ff */
[C---:B-1----:R-:W-:Y:S02]  /*7a50*/  LEA R16, P6, R21.reuse, R0, 0x2 ;  /* 0x0000000015107211 */ /* 0x042fe400078c10ff */
[----:B------:R-:W-:Y:S01]  /*7a60*/  ISETP.LT.AND P4, PT, R20, c[0x0][0x17c], !P0 ;  /* 0x00005f0014007a0c */ /* 0x000fe20004781270 */
[----:B------:R1:W-:Y:S01]  /*7a70*/  @P2 STG.E [R8.64], R19 ;  /* 0x0000001308002986 */ /* 0x0003e2000c101904 */
[----:B---3--:R-:W-:Y:S02]  /*7a80*/  IADD3 R4, R2, 0x1e, RZ ;  /* 0x0000001e02047810 */ /* 0x008fe40007ffe0ff */
[----:B------:R-:W-:-:S02]  /*7a90*/  IADD3 R20, R21, c[0x0][0x198], RZ ;  /* 0x0000660015147a10 */ /* 0x000fc40007ffe0ff */
[----:B------:R-:W-:Y:S02]  /*7aa0*/  LEA.HI.X.SX32 R17, R21, R3, 0x2, P6 ;  /* 0x0000000315117211 */ /* 0x000fe400030f16ff */
[----:B------:R-:W-:Y:S02]  /*7ab0*/  ISETP.LT.AND P2, PT, R4, c[0x0][0x17c], !P0 ;  /* 0x00005f0004007a0c */ /* 0x000fe40004741270 */
[----:B------:R-:W-:Y:S01]  /*7ac0*/  IADD3 R5, R2, 0x1f, RZ ;  /* 0x0000001f02057810 */ /* 0x000fe20007ffe0ff */
[----:B------:R-:W-:Y:S01]  /*7ad0*/  @P3 STG.E [R16.64], R14 ;  /* 0x0000000e10003986 */ /* 0x000fe2000c101904 */
[C---:B------:R-:W-:Y:S02]  /*7ae0*/  LEA R4, P6, R20.reuse, R0, 0x2 ;  /* 0x0000000014047211 */ /* 0x040fe400078c10ff */
[----:B--2---:R-:W-:Y:S02]  /*7af0*/  IADD3 R13, R20, c[0x0][0x198], RZ ;  /* 0x00006600140d7a10 */ /* 0x004fe40007ffe0ff */
[----:B------:R-:W-:-:S02]  /*7b00*/  ISETP.LT.AND P3, PT, R5, c[0x0][0x17c], !P0 ;  /* 0x00005f0005007a0c */ /* 0x000fc40004761270 */
[-C--:B------:R-:W-:Y:S02]  /*7b10*/  LEA.HI.X.SX32 R5, R20, R3.reuse, 0x2, P6 ;  /* 0x0000000314057211 */ /* 0x080fe400030f16ff */
[CC--:B------:R-:W-:Y:S01]  /*7b20*/  LEA R12, P6, R13.reuse, R0.reuse, 0x2 ;  /* 0x000000000d0c7211 */ /* 0x0c0fe200078c10ff */
[----:B------:R-:W2:Y:S01]  /*7b30*/  LDS.128 R20, [R234] ;  /* 0x00000000ea147984 */ /* 0x000ea20000000c00 */
[C---:B-1----:R-:W-:Y:S02]  /*7b40*/  IADD3 R19, R13.reuse, c[0x0][0x198], RZ ;  /* 0x000066000d137a10 */ /* 0x042fe40007ffe0ff */
[----:B------:R-:W-:Y:S01]  /*7b50*/  LEA.HI.X.SX32 R13, R13, R3, 0x2, P6 ;  /* 0x000000030d0d7211 */ /* 0x000fe200030f16ff */
[----:B------:R1:W-:Y:S01]  /*7b60*/  @P5 STG.E [R4.64], R15 ;  /* 0x0000000f04005986 */ /* 0x0003e2000c101904 */
[----:B------:R-:W-:Y:S02]  /*7b70*/  IADD3 R9, R2, 0x21, RZ ;  /* 0x0000002102097810 */ /* 0x000fe40007ffe0ff */
[C---:B------:R-:W-:Y:S01]  /*7b80*/  LEA R8, P6, R19.reuse, R0, 0x2 ;  /* 0x0000000013087211 */ /* 0x040fe200078c10ff */
[----:B------:R-:W-:Y:S01]  /*7b90*/  @P1 STG.E [R12.64], R10 ;  /* 0x0000000a0c001986 */ /* 0x000fe2000c101904 */
[----:B------:R-:W-:-:S02]  /*7ba0*/  IADD3 R25, R19, c[0x0][0x198], RZ ;  /* 0x0000660013197a10 */ /* 0x000fc40007ffe0ff */
[----:B------:R-:W-:Y:S01]  /*7bb0*/  ISETP.LT.AND P1, PT, R9, c[0x0][0x17c], !P0 ;  /* 0x00005f0009007a0c */ /* 0x000fe20004721270 */
[----:B------:R-:W-:Y:S01]  /*7bc0*/  LDS.128 R232, [R234+0x800] ;  /* 0x00080000eae87984 */ /* 0x000fe20000000c00 */
[----:B------:R-:W-:Y:S02]  /*7bd0*/  IADD3 R18, R2, 0x20, RZ ;  /* 0x0000002002127810 */ /* 0x000fe40007ffe0ff */
[----:B------:R-:W-:Y:S02]  /*7be0*/  LEA.HI.X.SX32 R9, R19, R3, 0x2, P6 ;  /* 0x0000000313097211 */ /* 0x000fe400030f16ff */
[C---:B------:R-:W-:Y:S02]  /*7bf0*/  LEA R24, P6, R25.reuse, R0, 0x2 ;  /* 0x0000000019187211 */ /* 0x040fe400078c10ff */
[----:B-1----:R-:W-:Y:S01]  /*7c00*/  IADD3 R15, R25, c[0x0][0x198], RZ ;  /* 0x00006600190f7a10 */ /* 0x002fe20007ffe0ff */
[----:B------:R1:W-:Y:S01]  /*7c10*/  @P4 STG.E [R8.64], R11 ;  /* 0x0000000b08004986 */ /* 0x0003e2000c101904 */
[----:B------:R-:W-:-:S02]  /*7c20*/  ISETP.LT.AND P5, PT, R18, c[0x0][0x17c], !P0 ;  /* 0x00005f0012007a0c */ /* 0x000fc400047a1270 */
[----:B------:R-:W-:Y:S01]  /*7c30*/  LEA.HI.X.SX32 R25, R25, R3, 0x2, P6 ;  /* 0x0000000319197211 */ /* 0x000fe200030f16ff */
[----:B------:R-:W3:Y:S01]  /*7c40*/  LDS.128 R16, [R38] ;  /* 0x0000000026107984 */ /* 0x000ee20000000c00 */
[C---:B------:R-:W-:Y:S02]  /*7c50*/  IADD3 R5, R2.reuse, 0x23, RZ ;  /* 0x0000002302057810 */ /* 0x040fe40007ffe0ff */
[C---:B------:R-:W-:Y:S01]  /*7c60*/  LEA R4, P6, R15.reuse, R0, 0x2 ;  /* 0x000000000f047211 */ /* 0x040fe200078c10ff */
[----:B------:R4:W-:Y:S01]  /*7c70*/  @P2 STG.E [R24.64], R6 ;  /* 0x0000000618002986 */ /* 0x0009e2000c101904 */
[----:B------:R-:W-:Y:S02]  /*7c80*/  IADD3 R27, R15, c[0x0][0x198], RZ ;  /* 0x000066000f1b7a10 */ /* 0x000fe40007ffe0ff */
[----:B------:R-:W-:Y:S02]  /*7c90*/  IADD3 R14, R2, 0x22, RZ ;  /* 0x00000022020e7810 */ /* 0x000fe40007ffe0ff */
[----:B------:R-:W-:-:S02]  /*7ca0*/  ISETP.LT.AND P2, PT, R5, c[0x0][0x17c], !P0 ;  /* 0x00005f0005007a0c */ /* 0x000fc40004741270 */
[-C--:B------:R-:W-:Y:S02]  /*7cb0*/  LEA.HI.X.SX32 R5, R15, R3.reuse, 0x2, P6 ;  /* 0x000000030f057211 */ /* 0x080fe400030f16ff */
[C---:B------:R-:W-:Y:S02]  /*7cc0*/  LEA R26, P6, R27.reuse, R0, 0x2 ;  /* 0x000000001b1a7211 */ /* 0x040fe400078c10ff */
[C---:B-1----:R-:W-:Y:S01]  /*7cd0*/  IADD3 R8, R27.reuse, c[0x0][0x198], RZ ;  /* 0x000066001b087a10 */ /* 0x042fe20007ffe0ff */
[----:B------:R1:W-:Y:S01]  /*7ce0*/  @P3 STG.E [R4.64], R7 ;  /* 0x0000000704003986 */ /* 0x0003e2000c101904 */
[----:B------:R-:W-:Y:S02]  /*7cf0*/  ISETP.LT.AND P4, PT, R14, c[0x0][0x17c], !P0 ;  /* 0x00005f000e007a0c */ /* 0x000fe40004781270 */
[----:B------:R-:W-:Y:S01]  /*7d00*/  IADD3 R10, R2, 0x24, RZ ;  /* 0x00000024020a7810 */ /* 0x000fe20007ffe0ff */
[----:B------:R-:W5:Y:S01]  /*7d10*/  LDS.128 R12, [R37] ;  /* 0x00000000250c7984 */ /* 0x000f620000000c00 */
[----:B------:R-:W-:-:S02]  /*7d20*/  LEA.HI.X.SX32 R27, R27, R3, 0x2, P6 ;  /* 0x000000031b1b7211 */ /* 0x000fc400030f16ff */
[-C--:B----4-:R-:W-:Y:S02]  /*7d30*/  LEA R24, P6, R8, R0.reuse, 0x2 ;  /* 0x0000000008187211 */ /* 0x090fe400078c10ff */
[----:B------:R-:W-:Y:S01]  /*7d40*/  ISETP.LT.AND P3, PT, R10, c[0x0][0x17c], !P0 ;  /* 0x00005f000a007a0c */ /* 0x000fe20004761270 */
[----:B--2---:R2:W-:Y:S01]  /*7d50*/  @P5 STG.E [R26.64], R20 ;  /* 0x000000141a005986 */ /* 0x0045e2000c101904 */
[C---:B------:R-:W-:Y:S02]  /*7d60*/  IADD3 R29, R8.reuse, c[0x0][0x198], RZ ;  /* 0x00006600081d7a10 */ /* 0x040fe40007ffe0ff */
[----:B------:R-:W-:Y:S02]  /*7d70*/  LEA.HI.X.SX32 R25, R8, R3, 0x2, P6 ;  /* 0x0000000308197211 */ /* 0x000fe400030f16ff */
[----:B------:R-:W4:Y:S01]  /*7d80*/  LDS.128 R8, [R36] ;  /* 0x0000000024087984 */ /* 0x000f220000000c00 */
[----:B------:R-:W-:Y:S02]  /*7d90*/  IADD3 R6, R2, 0x25, RZ ;  /* 0x0000002502067810 */ /* 0x000fe40007ffe0ff */
[----:B------:R-:W-:Y:S01]  /*7da0*/  LEA R28, P6, R29, R0, 0x2 ;  /* 0x000000001d1c7211 */ /* 0x000fe200078c10ff */
[----:B------:R-:W-:Y:S01]  /*7db0*/  @P1 STG.E [R24.64], R21 ;  /* 0x0000001518001986 */ /* 0x000fe2000c101904 */
[----:B------:R-:W-:-:S02]  /*7dc0*/  ISETP.LT.AND P5, PT, R6, c[0x0][0x17c], !P0 ;  /* 0x00005f0006007a0c */ /* 0x000fc400047a1270 */
[----:B------:R-:W-:Y:S02]  /*7dd0*/  IADD3 R6, R2, 0x26, RZ ;  /* 0x0000002602067810 */ /* 0x000fe40007ffe0ff */
[C---:B-1----:R-:W-:Y:S02]  /*7de0*/  IADD3 R5, R29.reuse, c[0x0][0x198], RZ ;  /* 0x000066001d057a10 */ /* 0x042fe40007ffe0ff */
[----:B------:R-:W-:Y:S02]  /*7df0*/  LEA.HI.X.SX32 R29, R29, R3, 0x2, P6 ;  /* 0x000000031d1d7211 */ /* 0x000fe400030f16ff */
[----:B------:R-:W-:Y:S02]  /*7e00*/  ISETP.LT.AND P1, PT, R6, c[0x0][0x17c], !P0 ;  /* 0x00005f0006007a0c */ /* 0x000fe40004721270 */
[C---:B--2---:R-:W-:Y:S01]  /*7e10*/  LEA R26, P6, R5.reuse, R0, 0x2 ;  /* 0x00000000051a7211 */ /* 0x044fe200078c10ff */
[----:B---3--:R1:W-:Y:S01]  /*7e20*/  @P4 STG.E [R28.64], R16 ;  /* 0x000000101c004986 */ /* 0x0083e2000c101904 */
[----:B------:R-:W-:-:S02]  /*7e30*/  IADD3 R6, R5, c[0x0][0x198], RZ ;  /* 0x0000660005067a10 */ /* 0x000fc40007ffe0ff */
[----:B------:R-:W-:Y:S02]  /*7e40*/  IADD3 R4, R2, 0x27, RZ ;  /* 0x0000002702047810 */ /* 0x000fe40007ffe0ff */
[----:B------:R-:W-:Y:S02]  /*7e50*/  LEA.HI.X.SX32 R27, R5, R3, 0x2, P6 ;  /* 0x00000003051b7211 */ /* 0x000fe400030f16ff */
[C---:B------:R-:W-:Y:S02]  /*7e60*/  LEA R30, P6, R6.reuse, R0, 0x2 ;  /* 0x00000000061e7211 */ /* 0x040fe400078c10ff */
[----:B------:R-:W-:Y:S01]  /*7e70*/  IADD3 R5, R6, c[0x0][0x198], RZ ;  /* 0x0000660006057a10 */ /* 0x000fe20007ffe0ff */
[----:B------:R-:W-:Y:S01]  /*7e80*/  @P2 STG.E [R26.64], R17 ;  /* 0x000000111a002986 */ /* 0x000fe2000c101904 */
[----:B------:R-:W-:Y:S02]  /*7e90*/  ISETP.LT.AND P4, PT, R4, c[0x0][0x17c], !P0 ;  /* 0x00005f0004007a0c */ /* 0x000fe40004781270 */
[----:B------:R-:W-:-:S02]  /*7ea0*/  IADD3 R4, R2, 0x28, RZ ;  /* 0x0000002802047810 */ /* 0x000fc40007ffe0ff */
[-C--:B------:R-:W-:Y:S02]  /*7eb0*/  LEA.HI.X.SX32 R31, R6, R3.reuse, 0x2, P6 ;  /* 0x00000003061f7211 */ /* 0x080fe400030f16ff */
[CC--:B------:R-:W-:Y:S02]  /*7ec0*/  LEA R20, P6, R5.reuse, R0.reuse, 0x2 ;  /* 0x0000000005147211 */ /* 0x0c0fe400078c10ff */
[C---:B-1----:R-:W-:Y:S01]  /*7ed0*/  IADD3 R29, R5.reuse, c[0x0][0x198], RZ ;  /* 0x00006600051d7a10 */ /* 0x042fe20007ffe0ff */
[----:B-----5:R1:W-:Y:S01]  /*7ee0*/  @P3 STG.E [R30.64], R12 ;  /* 0x0000000c1e003986 */ /* 0x0203e2000c101904 */
[----:B------:R-:W-:Y:S02]  /*7ef0*/  ISETP.LT.AND P2, PT, R4, c[0x0][0x17c], !P0 ;  /* 0x00005f0004007a0c */ /* 0x000fe40004741270 */
[----:B------:R-:W-:Y:S02]  /*7f00*/  LEA.HI.X.SX32 R21, R5, R3, 0x2, P6 ;  /* 0x0000000305157211 */ /* 0x000fe400030f16ff */
[C---:B------:R-:W-:Y:S01]  /*7f10*/  IADD3 R32, R29.reuse, c[0x0][0x198], RZ ;  /* 0x000066001d207a10 */ /* 0x040fe20007ffe0ff */
[----:B------:R-:W2:Y:S01]  /*7f20*/  LDS.128 R4, [R38+0x800] ;  /* 0x0008000026047984 */ /* 0x000ea20000000c00 */
[----:B------:R-:W-:-:S02]  /*7f30*/  LEA R28, P6, R29, R0, 0x2 ;  /* 0x000000001d1c7211 */ /* 0x000fc400078c10ff */
[C---:B------:R-:W-:Y:S01]  /*7f40*/  IADD3 R25, R2.reuse, 0x29, RZ ;  /* 0x0000002902197810 */ /* 0x040fe20007ffe0ff */
[----:B------:R3:W-:Y:S01]  /*7f50*/  @P5 STG.E [R20.64], R13 ;  /* 0x0000000d14005986 */ /* 0x0007e2000c101904 */
[----:B------:R-:W-:Y:S02]  /*7f60*/  IADD3 R24, R2, 0x2a, RZ ;  /* 0x0000002a02187810 */ /* 0x000fe40007ffe0ff */
[C---:B------:R-:W-:Y:S02]  /*7f70*/  LEA R16, P3, R32.reuse, R0, 0x2 ;  /* 0x0000000020107211 */ /* 0x040fe400078610ff */
[-C--:B------:R-:W-:Y:S02]  /*7f80*/  LEA.HI.X.SX32 R29, R29, R3.reuse, 0x2, P6 ;  /* 0x000000031d1d7211 */ /* 0x080fe400030f16ff */
[C---:B-1----:R-:W-:Y:S02]  /*7f90*/  IADD3 R12, R32.reuse, c[0x0][0x198], RZ ;  /* 0x00006600200c7a10 */ /* 0x042fe40007ffe0ff */
[----:B------:R-:W-:Y:S01]  /*7fa0*/  LEA.HI.X.SX32 R17, R32, R3, 0x2, P3 ;  /* 0x0000000320117211 */ /* 0x000fe200018f16ff */
[----:B----4-:R1:W-:Y:S01]  /*7fb0*/  @P1 STG.E [R28.64], R8 ;  /* 0x000000081c001986 */ /* 0x0103e2000c101904 */
[----:B------:R-:W-:-:S02]  /*7fc0*/  ISETP.LT.AND P5, PT, R25, c[0x0][0x17c], !P0 ;  /* 0x00005f0019007a0c */ /* 0x000fc400047a1270 */
[----:B------:R-:W-:Y:S01]  /*7fd0*/  ISETP.LT.AND P3, PT, R24, c[0x0][0x17c], !P0 ;  /* 0x00005f0018007a0c */ /* 0x000fe20004761270 */
[----:B------:R4:W-:Y:S01]  /*7fe0*/  @P4 STG.E [R16.64], R9 ;  /* 0x0000000910004986 */ /* 0x0009e2000c101904 */
[C---:B------:R-:W-:Y:S02]  /*7ff0*/  LEA R32, P1, R12.reuse, R0, 0x2 ;  /* 0x000000000c207211 */ /* 0x040fe400078210ff */
[----:B------:R-:W-:Y:S01]  /*8000*/  IADD3 R31, R12, c[0x0][0x198], RZ ;  /* 0x000066000c1f7a10 */ /* 0x000fe20007ffe0ff */
[----:B------:R-:W5:Y:S01]  /*8010*/  LDS.128 R24, [R37+0x800] ;  /* 0x0008000025187984 */ /* 0x000f620000000c00 */
[C---:B------:R-:W-:Y:S02]  /*8020*/  IADD3 R30, R2.reuse, 0x2b, RZ ;  /* 0x0000002b021e7810 */ /* 0x040fe40007ffe0ff */
[----:B---3--:R-:W-:Y:S02]  /*8030*/  IADD3 R13, R2, 0x2c, RZ ;  /* 0x0000002c020d7810 */ /* 0x008fe40007ffe0ff */
[----:B------:R-:W-:-:S02]  /*8040*/  LEA.HI.X.SX32 R33, R12, R3, 0x2, P1 ;  /* 0x000000030c217211 */ /* 0x000fc400008f16ff */
[----:B------:R-:W-:Y:S02]  /*8050*/  LEA R12, P6, R31, R0, 0x2 ;  /* 0x000000001f0c7211 */ /* 0x000fe400078c10ff */
[----:B------:R-:W-:Y:S01]  /*8060*/  ISETP.LT.AND P1, PT, R13, c[0x0][0x17c], !P0 ;  /* 0x00005f000d007a0c */ /* 0x000fe20004721270 */
[----:B------:R-:W-:Y:S01]  /*8070*/  @P2 STG.E [R32.64], R232 ;  /* 0x000000e820002986 */ /* 0x000fe2000c101904 */
[----:B------:R-:W-:Y:S02]  /*8080*/  ISETP.LT.AND P4, PT, R30, c[0x0][0x17c], !P0 ;  /* 0x00005f001e007a0c */ /* 0x000fe40004781270 */
[C---:B------:R-:W-:Y:S02]  /*8090*/  IADD3 R21, R31.reuse, c[0x0][0x198], RZ ;  /* 0x000066001f157a10 */ /* 0x040fe40007ffe0ff */
[----:B------:R-:W-:Y:S02]  /*80a0*/  LEA.HI.X.SX32 R13, R31, R3, 0x2, P6 ;  /* 0x000000031f0d7211 */ /* 0x000fe400030f16ff */
[----:B------:R-:W3:Y:S01]  /*80b0*/  LDS.128 R28, [R36+0x800] ;  /* 0x00080000241c7984 */ /* 0x000ee20000000c00 */
[----:B------:R-:W-:-:S02]  /*80c0*/  IADD3 R34, R21, c[0x0][0x198], RZ ;  /* 0x0000660015227a10 */ /* 0x000fc40007ffe0ff */
[CC--:B-1----:R-:W-:Y:S01]  /*80d0*/  LEA R8, P2, R21.reuse, R0.reuse, 0x2 ;  /* 0x0000000015087211 */ /* 0x0c2fe200078410ff */
[----:B------:R1:W-:Y:S01]  /*80e0*/  @P5 STG.E [R12.64], R233 ;  /* 0x000000e90c005986 */ /* 0x0003e2000c101904 */
[----:B----4-:R-:W-:Y:S02]  /*80f0*/  IADD3 R17, R2, 0x2d, RZ ;  /* 0x0000002d02117810 */ /* 0x010fe40007ffe0ff */
[C---:B------:R-:W-:Y:S02]  /*8100*/  LEA R16, P6, R34.reuse, R0, 0x2 ;  /* 0x0000000022107211 */ /* 0x040fe400078c10ff */
[-C--:B------:R-:W-:Y:S02]  /*8110*/  LEA.HI.X.SX32 R9, R21, R3.reuse, 0x2, P2 ;  /* 0x0000000315097211 */ /* 0x080fe400010f16ff */
[----:B------:R-:W-:Y:S02]  /*8120*/  ISETP.LT.AND P5, PT, R17, c[0x0][0x17c], !P0 ;  /* 0x00005f0011007a0c */ /* 0x000fe400047a1270 */
[C---:B------:R-:W-:Y:S01]  /*8130*/  LEA.HI.X.SX32 R17, R34.reuse, R3, 0x2, P6 ;  /* 0x0000000322117211 */ /* 0x040fe200030f16ff */
[----:B--2---:R-:W-:Y:S01]  /*8140*/  @P3 STG.E [R8.64], R4 ;  /* 0x0000000408003986 */ /* 0x004fe2000c101904 */
[----:B------:R-:W-:-:S02]  /*8150*/  IADD3 R34, R34, c[0x0][0x198], RZ ;  /* 0x0000660022227a10 */ /* 0x000fc40007ffe0ff */
[----:B------:R-:W-:Y:S01]  /*8160*/  IADD3 R20, R2, 0x2e, RZ ;  /* 0x0000002e02147810 */ /* 0x000fe20007ffe0ff */
[----:B------:R2:W-:Y:S01]  /*8170*/  @P4 STG.E [R16.64], R5 ;  /* 0x0000000510004986 */ /* 0x0005e2000c101904 */
[C---:B-1----:R-:W-:Y:S02]  /*8180*/  LEA R12, P3, R34.reuse, R0, 0x2 ;  /* 0x00000000220c7211 */ /* 0x042fe400078610ff */
[C---:B------:R-:W-:Y:S02]  /*8190*/  IADD3 R33, R34.reuse, c[0x0][0x198], RZ ;  /* 0x0000660022217a10 */ /* 0x040fe40007ffe0ff */
[----:B------:R-:W-:Y:S02]  /*81a0*/  LEA.HI.X.SX32 R13, R34, R3, 0x2, P3 ;  /* 0x00000003220d7211 */ /* 0x000fe400018f16ff */
[----:B------:R-:W-:Y:S02]  /*81b0*/  IADD3 R34, R33, c[0x0][0x198], RZ ;  /* 0x0000660021227a10 */ /* 0x000fe40007ffe0ff */
[----:B------:R-:W-:Y:S01]  /*81c0*/  ISETP.LT.AND P2, PT, R20, c[0x0][0x17c], !P0 ;  /* 0x00005f0014007a0c */ /* 0x000fe20004741270 */
[----:B-----5:R1:W-:Y:S01]  /*81d0*/  @P1 STG.E [R12.64], R24 ;  /* 0x000000180c001986 */ /* 0x0203e2000c101904 */
[----:B------:R-:W-:-:S02]  /*81e0*/  IADD3 R21, R2, 0x2f, RZ ;  /* 0x0000002f02157810 */ /* 0x000fc40007ffe0ff */
[-C--:B------:R-:W-:Y:S02]  /*81f0*/  LEA R20, P6, R33, R0.reuse, 0x2 ;  /* 0x0000000021147211 */ /* 0x080fe400078c10ff */
[C---:B--2---:R-:W-:Y:S02]  /*8200*/  IADD3 R17, R34.reuse, c[0x0][0x198], RZ ;  /* 0x0000660022117a10 */ /* 0x044fe40007ffe0ff */
[----:B------:R-:W-:Y:S02]  /*8210*/  ISETP.LT.AND P4, PT, R21, c[0x0][0x17c], !P0 ;  /* 0x00005f0015007a0c */ /* 0x000fe40004781270 */
[----:B------:R-:W-:Y:S02]  /*8220*/  LEA R4, P1, R34, R0, 0x2 ;  /* 0x0000000022047211 */ /* 0x000fe400078210ff */
[----:B------:R-:W-:Y:S02]  /*8230*/  LEA.HI.X.SX32 R21, R33, R3, 0x2, P6 ;  /* 0x0000000321157211 */ /* 0x000fe400030f16ff */
[----:B------:R-:W-:-:S02]  /*8240*/  IADD3 R32, R2, 0x30, RZ ;  /* 0x0000003002207810 */ /* 0x000fc40007ffe0ff */
[----:B------:R-:W-:Y:S01]  /*8250*/  IADD3 R9, R2, 0x31, RZ ;  /* 0x0000003102097810 */ /* 0x000fe20007ffe0ff */
[----:B------:R2:W-:Y:S01]  /*8260*/  @P5 STG.E [R20.64], R25 ;  /* 0x0000001914005986 */ /* 0x0005e2000c101904 */
[C---:B-1----:R-:W-:Y:S02]  /*8270*/  IADD3 R13, R17.reuse, c[0x0][0x198], RZ ;  /* 0x00006600110d7a10 */ /* 0x042fe40007ffe0ff */
[----:B------:R-:W-:Y:S02]  /*8280*/  LEA R8, P6, R17, R0, 0x2 ;  /* 0x0000000011087211 */ /* 0x000fe400078c10ff */
[----:B------:R-:W-:Y:S02]  /*8290*/  LEA.HI.X.SX32 R5, R34, R3, 0x2, P1 ;  /* 0x0000000322057211 */ /* 0x000fe400008f16ff */
[----:B------:R-:W-:Y:S02]  /*82a0*/  ISETP.LT.AND P3, PT, R32, c[0x0][0x17c], !P0 ;  /* 0x00005f0020007a0c */ /* 0x000fe40004761270 */
[----:B------:R-:W-:Y:S01]  /*82b0*/  IADD3 R16, R2, 0x32, RZ ;  /* 0x0000003202107810 */ /* 0x000fe20007ffe0ff */
[----:B---3--:R-:W-:Y:S01]  /*82c0*/  @P2 STG.E [R4.64], R28 ;  /* 0x0000001c04002986 */ /* 0x008fe2000c101904 */
[----:B------:R-:W-:-:S02]  /*82d0*/  ISETP.LT.AND P5, PT, R9, c[0x0][0x17c], !P0 ;  /* 0x00005f0009007a0c */ /* 0x000fc400047a1270 */
[----:B--2---:R-:W-:Y:S02]  /*82e0*/  IADD3 R21, R13, c[0x0][0x198], RZ ;  /* 0x000066000d157a10 */ /* 0x004fe40007ffe0ff */
[----:B------:R-:W-:Y:S02]  /*82f0*/  LEA.HI.X.SX32 R9, R17, R3, 0x2, P6 ;  /* 0x0000000311097211 */ /* 0x000fe400030f16ff */
[----:B------:R-:W-:Y:S02]  /*8300*/  ISETP.LT.AND P1, PT, R16, c[0x0][0x17c], !P0 ;  /* 0x00005f0010007a0c */ /* 0x000fe40004721270 */
[-C--:B------:R-:W-:Y:S01]  /*8310*/  LEA R12, P2, R13, R0.reuse, 0x2 ;  /* 0x000000000d0c7211 */ /* 0x080fe200078410ff */
[----:B------:R1:W-:Y:S01]  /*8320*/  @P4 STG.E [R8.64], R29 ;  /* 0x0000001d08004986 */ /* 0x0003e2000c101904 */
[----:B------:R-:W-:Y:S02]  /*8330*/  IADD3 R17, R2, 0x33, RZ ;  /* 0x0000003302117810 */ /* 0x000fe40007ffe0ff */
[----:B------:R-:W-:-:S02]  /*8340*/  LEA R16, P6, R21, R0, 0x2 ;  /* 0x0000000015107211 */ /* 0x000fc400078c10ff */
[----:B------:R-:W-:Y:S02]  /*8350*/  IADD3 R24, R21, c[0x0][0x198], RZ ;  /* 0x0000660015187a10 */ /* 0x000fe40007ffe0ff */
[-C--:B------:R-:W-:Y:S02]  /*8360*/  LEA.HI.X.SX32 R13, R13, R3.reuse, 0x2, P2 ;  /* 0x000000030d0d7211 */ /* 0x080fe400010f16ff */
[----:B------:R-:W-:Y:S02]  /*8370*/  ISETP.LT.AND P4, PT, R17, c[0x0][0x17c], !P0 ;  /* 0x00005f0011007a0c */ /* 0x000fe40004781270 */
[----:B------:R-:W-:Y:S01]  /*8380*/  LEA.HI.X.SX32 R17, R21, R3, 0x2, P6 ;  /* 0x0000000315117211 */ /* 0x000fe200030f16ff */
[----:B------:R2:W-:Y:S01]  /*8390*/  @P3 STG.E [R12.64], R22 ;  /* 0x000000160c003986 */ /* 0x0005e2000c101904 */
[----:B------:R-:W-:Y:S02]  /*83a0*/  IADD3 R21, R24, c[0x0][0x198], RZ ;  /* 0x0000660018157a10 */ /* 0x000fe40007ffe0ff */
[----:B-1----:R-:W-:Y:S01]  /*83b0*/  IADD3 R9, R2, 0x35, RZ ;  /* 0x0000003502097810 */ /* 0x002fe20007ffe0ff */
[----:B------:R1:W-:Y:S01]  /*83c0*/  @P5 STG.E [R16.64], R23 ;  /* 0x0000001710005986 */ /* 0x0003e2000c101904 */
[----:B------:R-:W-:-:S02]  /*83d0*/  LEA R4, P3, R24, R0, 0x2 ;  /* 0x0000000018047211 */ /* 0x000fc400078610ff */
[----:B------:R-:W-:Y:S02]  /*83e0*/  LEA R8, P6, R21, R0, 0x2 ;  /* 0x0000000015087211 */ /* 0x000fe400078c10ff */
[----:B------:R-:W-:Y:S02]  /*83f0*/  IADD3 R20, R2, 0x34, RZ ;  /* 0x0000003402147810 */ /* 0x000fe40007ffe0ff */
[----:B------:R-:W-:Y:S02]  /*8400*/  ISETP.LT.AND P5, PT, R9, c[0x0][0x17c], !P0 ;  /* 0x00005f0009007a0c */ /* 0x000fe400047a1270 */
[-C--:B------:R-:W-:Y:S02]  /*8410*/  LEA.HI.X.SX32 R5, R24, R3.reuse, 0x2, P3 ;  /* 0x0000000318057211 */ /* 0x080fe400018f16ff */
[C---:B------:R-:W-:Y:S02]  /*8420*/  LEA.HI.X.SX32 R9, R21.reuse, R3, 0x2, P6 ;  /* 0x0000000315097211 */ /* 0x040fe400030f16ff */
[----:B------:R-:W-:Y:S01]  /*8430*/  IADD3 R21, R21, c[0x0][0x198], RZ ;  /* 0x0000660015157a10 */ /* 0x000fe20007ffe0ff */
[----:B------:R-:W-:Y:S01]  /*8440*/  @P1 STG.E [R4.64], R18 ;  /* 0x0000001204001986 */ /* 0x000fe2000c101904 */
[----:B------:R-:W-:-:S02]  /*8450*/  ISETP.LT.AND P2, PT, R20, c[0x0][0x17c], !P0 ;  /* 0x00005f0014007a0c */ /* 0x000fc40004741270 */
[C---:B--2---:R-:W-:Y:S01]  /*8460*/  IADD3 R22, R21.reuse, c[0x0][0x198], RZ ;  /* 0x0000660015167a10 */ /* 0x044fe20007ffe0ff */
[----:B------:R2:W-:Y:S01]  /*8470*/  @P4 STG.E [R8.64], R19 ;  /* 0x0000001308004986 */ /* 0x0005e2000c101904 */
[CC--:B------:R-:W-:Y:S02]  /*8480*/  LEA R12, P1, R21.reuse, R0.reuse, 0x2 ;  /* 0x00000000150c7211 */ /* 0x0c0fe400078210ff */
[----:B-1----:R-:W-:Y:S02]  /*8490*/  IADD3 R17, R2, 0x37, RZ ;  /* 0x0000003702117810 */ /* 0x002fe40007ffe0ff */
[C---:B------:R-:W-:Y:S02]  /*84a0*/  LEA R16, P6, R22.reuse, R0, 0x2 ;  /* 0x0000000016107211 */ /* 0x040fe400078c10ff */
[----:B------:R-:W-:Y:S02]  /*84b0*/  LEA.HI.X.SX32 R13, R21, R3, 0x2, P1 ;  /* 0x00000003150d7211 */ /* 0x000fe400008f16ff */
[----:B------:R-:W-:-:S02]  /*84c0*/  IADD3 R21, R22, c[0x0][0x198], RZ ;  /* 0x0000660016157a10 */ /* 0x000fc40007ffe0ff */
[----:B------:R-:W-:Y:S01]  /*84d0*/  ISETP.LT.AND P4, PT, R17, c[0x0][0x17c], !P0 ;  /* 0x00005f0011007a0c */ /* 0x000fe20004781270 */
[----:B------:R-:W-:Y:S01]  /*84e0*/  @P2 STG.E [R12.64], R14 ;  /* 0x0000000e0c002986 */ /* 0x000fe2000c101904 */
[----:B------:R-:W-:Y:S02]  /*84f0*/  LEA.HI.X.SX32 R17, R22, R3, 0x2, P6 ;  /* 0x0000000316117211 */ /* 0x000fe400030f16ff */
[C---:B--2---:R-:W-:Y:S02]  /*8500*/  IADD3 R19, R21.reuse, c[0x0][0x198], RZ ;  /* 0x0000660015137a10 */ /* 0x044fe40007ffe0ff */
[C---:B------:R-:W-:Y:S01]  /*8510*/  IADD3 R20, R2.reuse, 0x36, RZ ;  /* 0x0000003602147810 */ /* 0x040fe20007ffe0ff */
[----:B------:R1:W-:Y:S01]  /*8520*/  @P5 STG.E [R16.64], R15 ;  /* 0x0000000f10005986 */ /* 0x0003e2000c101904 */
[----:B------:R-:W-:Y:S02]  /*8530*/  LEA R4, P2, R21, R0, 0x2 ;  /* 0x0000000015047211 */ /* 0x000fe400078410ff */
[----:B------:R-:W-:-:S02]  /*8540*/  IADD3 R9, R2, 0x39, RZ ;  /* 0x0000003902097810 */ /* 0x000fc40007ffe0ff */
[----:B------:R-:W-:Y:S02]  /*8550*/  LEA R8, P5, R19, R0, 0x2 ;  /* 0x0000000013087211 */ /* 0x000fe400078a10ff */
[----:B------:R-:W-:Y:S02]  /*8560*/  ISETP.LT.AND P3, PT, R20, c[0x0][0x17c], !P0 ;  /* 0x00005f0014007a0c */ /* 0x000fe40004761270 */
[-C--:B------:R-:W-:Y:S02]  /*8570*/  LEA.HI.X.SX32 R5, R21, R3.reuse, 0x2, P2 ;  /* 0x0000000315057211 */ /* 0x080fe400010f16ff */
[----:B------:R-:W-:Y:S02]  /*8580*/  ISETP.LT.AND P2, PT, R9, c[0x0][0x17c], !P0 ;  /* 0x00005f0009007a0c */ /* 0x000fe40004741270 */
[C---:B------:R-:W-:Y:S02]  /*8590*/  LEA.HI.X.SX32 R9, R19.reuse, R3, 0x2, P5 ;  /* 0x0000000313097211 */ /* 0x040fe400028f16ff */
[----:B------:R-:W-:-:S02]  /*85a0*/  IADD3 R19, R19, c[0x0][0x198], RZ ;  /* 0x0000660013137a10 */ /* 0x000fc40007ffe0ff */
[C---:B------:R-:W-:Y:S02]  /*85b0*/  IADD3 R18, R2.reuse, 0x3a, RZ ;  /* 0x0000003a02127810 */ /* 0x040fe40007ffe0ff */
[----:B------:R-:W-:Y:S01]  /*85c0*/  IADD3 R20, R2, 0x38, RZ ;  /* 0x0000003802147810 */ /* 0x000fe20007ffe0ff */
[----:B------:R-:W-:Y:S01]  /*85d0*/  @P3 STG.E [R4.64], R10 ;  /* 0x0000000a04003986 */ /* 0x000fe2000c101904 */
[----:B-1----:R-:W-:Y:S02]  /*85e0*/  IADD3 R17, R19, c[0x0][0x198], RZ ;  /* 0x0000660013117a10 */ /* 0x002fe40007ffe0ff */
[----:B------:R-:W-:Y:S01]  /*85f0*/  ISETP.LT.AND P5, PT, R18, c[0x0][0x17c], !P0 ;  /* 0x00005f0012007a0c */ /* 0x000fe200047a1270 */
[----:B------:R1:W-:Y:S01]  /*8600*/  @P4 STG.E [R8.64], R11 ;  /* 0x0000000b08004986 */ /* 0x0003e2000c101904 */
[----:B------:R-:W-:Y:S02]  /*8610*/  ISETP.LT.AND P1, PT, R20, c[0x0][0x17c], !P0 ;  /* 0x00005f0014007a0c */ /* 0x000fe40004721270 */
[----:B------:R-:W-:-:S02]  /*8620*/  IADD3 R18, R17, c[0x0][0x198], RZ ;  /* 0x0000660011127a10 */ /* 0x000fc40007ffe0ff */
[-C--:B------:R-:W-:Y:S02]  /*8630*/  LEA R12, P3, R19, R0.reuse, 0x2 ;  /* 0x00000000130c7211 */ /* 0x080fe400078610ff */
[C---:B------:R-:W-:Y:S02]  /*8640*/  IADD3 R15, R2.reuse, 0x3b, RZ ;  /* 0x0000003b020f7810 */ /* 0x040fe40007ffe0ff */
[----:B------:R-:W-:Y:S02]  /*8650*/  LEA R14, P6, R17, R0, 0x2 ;  /* 0x00000000110e7211 */ /* 0x000fe400078c10ff */
[----:B------:R-:W-:Y:S02]  /*8660*/  IADD3 R16, R2, 0x3c, RZ ;  /* 0x0000003c02107810 */ /* 0x000fe40007ffe0ff */
[----:B-1----:R-:W-:Y:S02]  /*8670*/  IADD3 R9, R18, c[0x0][0x198], RZ ;  /* 0x0000660012097a10 */ /* 0x002fe40007ffe0ff */
[----:B------:R-:W-:-:S02]  /*8680*/  LEA.HI.X.SX32 R13, R19, R3, 0x2, P3 ;  /* 0x00000003130d7211 */ /* 0x000fc400018f16ff */
[----:B------:R-:W-:Y:S02]  /*8690*/  IADD3 R11, R9, c[0x0][0x198], RZ ;  /* 0x00006600090b7a10 */ /* 0x000fe40007ffe0ff */
[----:B------:R-:W-:Y:S01]  /*86a0*/  ISETP.LT.AND P4, PT, R15, c[0x0][0x17c], !P0 ;  /* 0x00005f000f007a0c */ /* 0x000fe20004781270 */
[----:B------:R1:W-:Y:S01]  /*86b0*/  @P1 STG.E [R12.64], R234 ;  /* 0x000000ea0c001986 */ /* 0x0003e2000c101904 */
[----:B------:R-:W-:Y:S02]  /*86c0*/  LEA.HI.X.SX32 R15, R17, R3, 0x2, P6 ;  /* 0x00000003110f7211 */ /* 0x000fe400030f16ff */
[----:B------:R-:W-:Y:S02]  /*86d0*/  ISETP.LT.AND P3, PT, R16, c[0x0][0x17c], !P0 ;  /* 0x00005f0010007a0c */ /* 0x000fe40004761270 */
[----:B------:R-:W-:Y:S01]  /*86e0*/  LEA R8, P6, R9, R0, 0x2 ;  /* 0x0000000009087211 */ /* 0x000fe200078c10ff */
[----:B------:R2:W-:Y:S01]  /*86f0*/  @P2 STG.E [R14.64], R235 ;  /* 0x000000eb0e002986 */ /* 0x0005e2000c101904 */
[----:B------:R-:W-:-:S02]  /*8700*/  IADD3 R16, R11, c[0x0][0x198], RZ ;  /* 0x000066000b107a10 */ /* 0x000fc40007ffe0ff */
[----:B------:R-:W-:Y:S02]  /*8710*/  IADD3 R5, R2, 0x3d, RZ ;  /* 0x0000003d02057810 */ /* 0x000fe40007ffe0ff */
[-C--:B------:R-:W-:Y:S02]  /*8720*/  LEA R4, P1, R18, R0.reuse, 0x2 ;  /* 0x0000000012047211 */ /* 0x080fe400078210ff */
[-C--:B------:R-:W-:Y:S02]  /*8730*/  LEA.HI.X.SX32 R9, R9, R3.reuse, 0x2, P6 ;  /* 0x0000000309097211 */ /* 0x080fe400030f16ff */
[----:B-1----:R-:W-:Y:S02]  /*8740*/  LEA R12, P6, R16, R0, 0x2 ;  /* 0x00000000100c7211 */ /* 0x002fe400078c10ff */
[----:B------:R-:W-:Y:S02]  /*8750*/  ISETP.LT.AND P2, PT, R5, c[0x0][0x17c], !P0 ;  /* 0x00005f0005007a0c */ /* 0x000fe40004741270 */
[----:B------:R-:W-:-:S02]  /*8760*/  LEA.HI.X.SX32 R5, R18, R3, 0x2, P1 ;  /* 0x0000000312057211 */ /* 0x000fc400008f16ff */
[C---:B------:R-:W-:Y:S02]  /*8770*/  LEA R10, P1, R11.reuse, R0, 0x2 ;  /* 0x000000000b0a7211 */ /* 0x040fe400078210ff */
[----:B--2---:R-:W-:Y:S01]  /*8780*/  IADD3 R15, R16, c[0x0][0x198], RZ ;  /* 0x00006600100f7a10 */ /* 0x004fe20007ffe0ff */
[----:B------:R1:W-:Y:S01]  /*8790*/  @P5 STG.E [R4.64], R6 ;  /* 0x0000000604005986 */ /* 0x0003e2000c101904 */
[----:B------:R-:W-:Y:S02]  /*87a0*/  IADD3 R18, R2, 0x3e, RZ ;  /* 0x0000003e02127810 */ /* 0x000fe40007ffe0ff */
[-C--:B------:R-:W-:Y:S01]  /*87b0*/  LEA.HI.X.SX32 R13, R16, R3.reuse, 0x2, P6 ;  /* 0x00000003100d7211 */ /* 0x080fe200030f16ff */
[----:B------:R1:W-:Y:S01]  /*87c0*/  @P4 STG.E [R8.64], R7 ;  /* 0x0000000708004986 */ /* 0x0003e2000c101904 */
[----:B------:R-:W-:Y:S02]  /*87d0*/  IADD3 R16, R2, 0x3f, RZ ;  /* 0x0000003f02107810 */ /* 0x000fe40007ffe0ff */
[----:B------:R-:W-:-:S02]  /*87e0*/  LEA.HI.X.SX32 R11, R11, R3, 0x2, P1 ;  /* 0x000000030b0b7211 */ /* 0x000fc400008f16ff */
[----:B------:R-:W-:Y:S02]  /*87f0*/  ISETP.LT.AND P1, PT, R18, c[0x0][0x17c], !P0 ;  /* 0x00005f0012007a0c */ /* 0x000fe40004721270 */
[----:B------:R-:W-:Y:S01]  /*8800*/  ISETP.LT.AND P0, PT, R16, c[0x0][0x17c], !P0 ;  /* 0x00005f0010007a0c */ /* 0x000fe20004701270 */
[----:B------:R1:W-:Y:S01]  /*8810*/  @P3 STG.E [R10.64], R26 ;  /* 0x0000001a0a003986 */ /* 0x0003e2000c101904 */
[CC--:B------:R-:W-:Y:S02]  /*8820*/  LEA R14, P6, R15.reuse, R0.reuse, 0x2 ;  /* 0x000000000f0e7211 */ /* 0x0c0fe400078c10ff */
[C---:B------:R-:W-:Y:S01]  /*8830*/  IADD3 R17, R15.reuse, c[0x0][0x198], RZ ;  /* 0x000066000f117a10 */ /* 0x040fe20007ffe0ff */
[----:B------:R1:W-:Y:S01]  /*8840*/  @P2 STG.E [R12.64], R27 ;  /* 0x0000001b0c002986 */ /* 0x0003e2000c101904 */
[----:B------:R-:W-:Y:S02]  /*8850*/  LEA.HI.X.SX32 R15, R15, R3, 0x2, P6 ;  /* 0x000000030f0f7211 */ /* 0x000fe400030f16ff */
[----:B------:R-:W-:-:S03]  /*8860*/  LEA R2, P6, R17, R0, 0x2 ;  /* 0x0000000011027211 */ /* 0x000fc600078c10ff */
[----:B------:R1:W-:Y:S01]  /*8870*/  @P1 STG.E [R14.64], R30 ;  /* 0x0000001e0e001986 */ /* 0x0003e2000c101904 */
[----:B------:R-:W-:Y:S01]  /*8880*/  LEA.HI.X.SX32 R3, R17, R3, 0x2, P6 ;  /* 0x0000000311037211 */ /* 0x000fe200030f16ff */
[----:B------:R-:W-:Y:S08]  /*8890*/  @!P0 EXIT ;  /* 0x000000000000894d */ /* 0x000ff00003800000 */
[----:B------:R-:W-:Y:S01]  /*88a0*/  STG.E [R2.64], R31 ;  /* 0x0000001f02007986 */ /* 0x000fe2000c101904 */
[----:B------:R-:W-:Y:S05]  /*88b0*/  EXIT ;  /* 0x000000000000794d */ /* 0x000fea0003800000 */
.L_x_3:
[----:B------:R-:W-:-:S00]  /*88c0*/  BRA `(.L_x_3) ;  /* 0xfffffff000007947 */ /* 0x000fc0000383ffff */
[----:B------:R-:W-:-:S00]  /*88d0*/  NOP ;  /* 0x0000000000007918 */ /* 0x000fc00000000000 */
        /* <DEDUP_REMOVED lines=10> */
.L_x_4:


//--------------------- .nv.shared.matmul_kernel  --------------------------
	.section	.nv.shared.matmul_kernel,"aw",@nobits
	.sectionflags	@""
	.align	16
